def attn_fwd(
    Q,
    K,
    V,
    Out,
    Lse,
    sm_scale,
    stride_qz,
    stride_qh,
    stride_qm,
    stride_qk,
    stride_kz,
    stride_kh,
    stride_kn,
    stride_kk,
    stride_vz,
    stride_vh,
    stride_vn,
    stride_vk,
    stride_oz,
    stride_oh,
    stride_om,
    stride_ok,
    seqlen_q,
    seqlen_k,
    BLOCK_M: tl.constexpr,
    BLOCK_N: tl.constexpr,
    HEAD_DIM: tl.constexpr,
    CAUSAL: tl.constexpr,
):
    start_m = tl.program_id(0)
    off_hz = tl.program_id(1)
    q_off = off_hz * stride_qh
    k_off = off_hz * stride_kh
    v_off = off_hz * stride_vh
    offs_m = start_m * BLOCK_M + tl.arange(0, BLOCK_M)
    offs_d = tl.arange(0, HEAD_DIM)
    offs_n = tl.arange(0, BLOCK_N)
    q_ptrs = Q + q_off + offs_m[:, None] * stride_qm + offs_d[None, :] * stride_qk
    k_ptrs = K + k_off + offs_d[:, None] * stride_kk + offs_n[None, :] * stride_kn
    v_ptrs = V + v_off + offs_n[:, None] * stride_vn + offs_d[None, :] * stride_vk
    m_i = tl.full([BLOCK_M], float("-inf"), dtype=tl.float32)
    l_i = tl.zeros([BLOCK_M], dtype=tl.float32) + 1.0
    acc = tl.zeros([BLOCK_M, HEAD_DIM], dtype=tl.float32)
    q = tl.load(q_ptrs)
    acc, l_i, m_i = _attn_fwd_inner(
        acc,
        l_i,
        m_i,
        q,
        k_ptrs,
        v_ptrs,
        sm_scale,
        stride_kn,
        stride_vn,
        start_m,
        seqlen_k,
        BLOCK_M,
        BLOCK_N,
        HEAD_DIM,
        CAUSAL,
    )
    acc = acc / l_i[:, None]
    lse = m_i + tl.math.log2(l_i) / 1.4426950408889634
    o_ptrs = (
        Out
        + off_hz * stride_oh
        + offs_m[:, None] * stride_om
        + offs_d[None, :] * stride_ok
    )
    tl.store(o_ptrs, acc.to(Out.dtype.element_ty))
    tl.store(Lse + off_hz * seqlen_q + offs_m, lse)

# config = {"BLOCK_M": 128, "BLOCK_N": 128, "HEAD_DIM": 32, "arch": "sm_80", "causal": false, "dtype": "fp16", "num_stages": 2, "num_warps": 8}
# arch = sm_80


// ===== COMPILED SASS (sm_80) =====

	.target	sm_80

	.elftype	@"ET_EXEC"


//--------------------- .note.nv.tkinfo           --------------------------
	.section	.note.nv.tkinfo,"",@"SHT_NOTE"
	.sectionflags	@"SHF_NOTE_NV_TKINFO"
	.tkinfo
        /*0018*/ 	.word	0x00000002
        /*0030*/ 	.string	""
        /*0030*/ 	.string	"ptxas"
        /*0030*/ 	.string	"Cuda compilation tools, release 13.0, V13.0.88"
        /*0030*/ 	.string	"Build cuda_13.0.r13.0/compiler.36424714_0"
        /*0030*/ 	.string	"-v  -suppress-debug-info  -lineinfo  -arch sm_80 "



//--------------------- .note.nv.cuinfo           --------------------------
	.section	.note.nv.cuinfo,"",@"SHT_NOTE"
	.sectionflags	@"SHF_NOTE_NV_CUINFO"
        /*0018*/ 	.short	0x0002
        /*001a*/ 	.short	0x0050
        /*001c*/ 	.short	0x0082
	.zero		2


//--------------------- .nv.info                  --------------------------
	.section	.nv.info,"",@"SHT_CUDA_INFO"
	.align	4


	//----- nvinfo : EIATTR_REGCOUNT
	.align		4
        /*0000*/ 	.byte	0x04, 0x2f
        /*0002*/ 	.short	(.L_2 - .L_1)
	.align		4
.L_1:
        /*0004*/ 	.word	index@(attn_fwd)
        /*0008*/ 	.word	0x000000d8


	//----- nvinfo : EIATTR_FRAME_SIZE
	.align		4
.L_2:
        /*000c*/ 	.byte	0x04, 0x11
        /*000e*/ 	.short	(.L_4 - .L_3)
	.align		4
.L_3:
        /*0010*/ 	.word	index@(attn_fwd)
        /*0014*/ 	.word	0x00000000


	//----- nvinfo : EIATTR_MIN_STACK_SIZE
	.align		4
.L_4:
        /*0018*/ 	.byte	0x04, 0x12
        /*001a*/ 	.short	(.L_6 - .L_5)
	.align		4
.L_5:
        /*001c*/ 	.word	index@(attn_fwd)
        /*0020*/ 	.word	0x00000000
.L_6:


//--------------------- .nv.info.attn_fwd         --------------------------
	.section	.nv.info.attn_fwd,"",@"SHT_CUDA_INFO"
	.sectionflags	@""
	.align	4


	//----- nvinfo : EIATTR_CUDA_API_VERSION
	.align		4
        /*0000*/ 	.byte	0x04, 0x37
        /*0002*/ 	.short	(.L_8 - .L_7)
.L_7:
        /*0004*/ 	.word	0x00000082


	//----- nvinfo : EIATTR_SW2861232_WAR
	.align		4
.L_8:
        /*0008*/ 	.byte	0x01, 0x35
	.zero		2


	//----- nvinfo : EIATTR_PARAM_CBANK
	.align		4
        /*000c*/ 	.byte	0x04, 0x0a
        /*000e*/ 	.short	(.L_10 - .L_9)
	.align		4
.L_9:
        /*0010*/ 	.word	index@(.nv.constant0.attn_fwd)
        /*0014*/ 	.short	0x0160
        /*0016*/ 	.short	0x0088


	//----- nvinfo : EIATTR_CBANK_PARAM_SIZE
	.align		4
.L_10:
        /*0018*/ 	.byte	0x03, 0x19
        /*001a*/ 	.short	0x0088


	//----- nvinfo : EIATTR_KPARAM_INFO
	.align		4
        /*001c*/ 	.byte	0x04, 0x17
        /*001e*/ 	.short	(.L_12 - .L_11)
.L_11:
        /*0020*/ 	.word	0x00000000
        /*0024*/ 	.short	0x0019
        /*0026*/ 	.short	0x0080
        /*0028*/ 	.byte	0x00, 0xf4, 0x21, 0x00


	//----- nvinfo : EIATTR_KPARAM_INFO
	.align		4
.L_12:
        /*002c*/ 	.byte	0x04, 0x17
        /*002e*/ 	.short	(.L_14 - .L_13)
.L_13:
        /*0030*/ 	.word	0x00000000
        /*0034*/ 	.short	0x0018
        /*0036*/ 	.short	0x0078
        /*0038*/ 	.byte	0x00, 0xf4, 0x21, 0x00


	//----- nvinfo : EIATTR_KPARAM_INFO
	.align		4
.L_14:
        /*003c*/ 	.byte	0x04, 0x17
        /*003e*/ 	.short	(.L_16 - .L_15)
.L_15:
        /*0040*/ 	.word	0x00000000
        /*0044*/ 	.short	0x0017
        /*0046*/ 	.short	0x0070
        /*0048*/ 	.byte	0x00, 0xf0, 0x11, 0x00


	//----- nvinfo : EIATTR_KPARAM_INFO
	.align		4
.L_16:
        /*004c*/ 	.byte	0x04, 0x17
        /*004e*/ 	.short	(.L_18 - .L_17)
.L_17:
        /*0050*/ 	.word	0x00000000
        /*0054*/ 	.short	0x0016
        /*0056*/ 	.short	0x006c
        /*0058*/ 	.byte	0x00, 0xf0, 0x11, 0x00


	//----- nvinfo : EIATTR_KPARAM_INFO
	.align		4
.L_18:
        /*005c*/ 	.byte	0x04, 0x17
        /*005e*/ 	.short	(.L_20 - .L_19)
.L_19:
        /*0060*/ 	.word	0x00000000
        /*0064*/ 	.short	0x0015
        /*0066*/ 	.short	0x0068
        /*0068*/ 	.byte	0x00, 0xf0, 0x11, 0x00


	//----- nvinfo : EIATTR_KPARAM_INFO
	.align		4
.L_20:
        /*006c*/ 	.byte	0x04, 0x17
        /*006e*/ 	.short	(.L_22 - .L_21)
.L_21:
        /*0070*/ 	.word	0x00000000
        /*0074*/ 	.short	0x0014
        /*0076*/ 	.short	0x0064
        /*0078*/ 	.byte	0x00, 0xf0, 0x11, 0x00


	//----- nvinfo : EIATTR_KPARAM_INFO
	.align		4
.L_22:
        /*007c*/ 	.byte	0x04, 0x17
        /*007e*/ 	.short	(.L_24 - .L_23)
.L_23:
        /*0080*/ 	.word	0x00000000
        /*0084*/ 	.short	0x0013
        /*0086*/ 	.short	0x0060
        /*0088*/ 	.byte	0x00, 0xf0, 0x11, 0x00


	//----- nvinfo : EIATTR_KPARAM_INFO
	.align		4
.L_24:
        /*008c*/ 	.byte	0x04, 0x17
        /*008e*/ 	.short	(.L_26 - .L_25)
.L_25:
        /*0090*/ 	.word	0x00000000
        /*0094*/ 	.short	0x0012
        /*0096*/ 	.short	0x005c
        /*0098*/ 	.byte	0x00, 0xf0, 0x11, 0x00


	//----- nvinfo : EIATTR_KPARAM_INFO
	.align		4
.L_26:
        /*009c*/ 	.byte	0x04, 0x17
        /*009e*/ 	.short	(.L_28 - .L_27)
.L_27:
        /*00a0*/ 	.word	0x00000000
        /*00a4*/ 	.short	0x0011
        /*00a6*/ 	.short	0x0058
        /*00a8*/ 	.byte	0x00, 0xf0, 0x11, 0x00


	//----- nvinfo : EIATTR_KPARAM_INFO
	.align		4
.L_28:
        /*00ac*/ 	.byte	0x04, 0x17
        /*00ae*/ 	.short	(.L_30 - .L_29)
.L_29:
        /*00b0*/ 	.word	0x00000000
        /*00b4*/ 	.short	0x0010
        /*00b6*/ 	.short	0x0054
        /*00b8*/ 	.byte	0x00, 0xf0, 0x11, 0x00


	//----- nvinfo : EIATTR_KPARAM_INFO
	.align		4
.L_30:
        /*00bc*/ 	.byte	0x04, 0x17
        /*00be*/ 	.short	(.L_32 - .L_31)
.L_31:
        /*00c0*/ 	.word	0x00000000
        /*00c4*/ 	.short	0x000f
        /*00c6*/ 	.short	0x0050
        /*00c8*/ 	.byte	0x00, 0xf0, 0x11, 0x00


	//----- nvinfo : EIATTR_KPARAM_INFO
	.align		4
.L_32:
        /*00cc*/ 	.byte	0x04, 0x17
        /*00ce*/ 	.short	(.L_34 - .L_33)
.L_33:
        /*00d0*/ 	.word	0x00000000
        /*00d4*/ 	.short	0x000e
        /*00d6*/ 	.short	0x004c
        /*00d8*/ 	.byte	0x00, 0xf0, 0x11, 0x00


	//----- nvinfo : EIATTR_KPARAM_INFO
	.align		4
.L_34:
        /*00dc*/ 	.byte	0x04, 0x17
        /*00de*/ 	.short	(.L_36 - .L_35)
.L_35:
        /*00e0*/ 	.word	0x00000000
        /*00e4*/ 	.short	0x000d
        /*00e6*/ 	.short	0x0048
        /*00e8*/ 	.byte	0x00, 0xf0, 0x11, 0x00


	//----- nvinfo : EIATTR_KPARAM_INFO
	.align		4
.L_36:
        /*00ec*/ 	.byte	0x04, 0x17
        /*00ee*/ 	.short	(.L_38 - .L_37)
.L_37:
        /*00f0*/ 	.word	0x00000000
        /*00f4*/ 	.short	0x000c
        /*00f6*/ 	.short	0x0044
        /*00f8*/ 	.byte	0x00, 0xf0, 0x11, 0x00


	//----- nvinfo : EIATTR_KPARAM_INFO
	.align		4
.L_38:
        /*00fc*/ 	.byte	0x04, 0x17
        /*00fe*/ 	.short	(.L_40 - .L_39)
.L_39:
        /*0100*/ 	.word	0x00000000
        /*0104*/ 	.short	0x000b
        /*0106*/ 	.short	0x0040
        /*0108*/ 	.byte	0x00, 0xf0, 0x11, 0x00


	//----- nvinfo : EIATTR_KPARAM_INFO
	.align		4
.L_40:
        /*010c*/ 	.byte	0x04, 0x17
        /*010e*/ 	.short	(.L_42 - .L_41)
.L_41:
        /*0110*/ 	.word	0x00000000
        /*0114*/ 	.short	0x000a
        /*0116*/ 	.short	0x003c
        /*0118*/ 	.byte	0x00, 0xf0, 0x11, 0x00


	//----- nvinfo : EIATTR_KPARAM_INFO
	.align		4
.L_42:
        /*011c*/ 	.byte	0x04, 0x17
        /*011e*/ 	.short	(.L_44 - .L_43)
.L_43:
        /*0120*/ 	.word	0x00000000
        /*0124*/ 	.short	0x0009
        /*0126*/ 	.short	0x0038
        /*0128*/ 	.byte	0x00, 0xf0, 0x11, 0x00


	//----- nvinfo : EIATTR_KPARAM_INFO
	.align		4
.L_44:
        /*012c*/ 	.byte	0x04, 0x17
        /*012e*/ 	.short	(.L_46 - .L_45)
.L_45:
        /*0130*/ 	.word	0x00000000
        /*0134*/ 	.short	0x0008
        /*0136*/ 	.short	0x0034
        /*0138*/ 	.byte	0x00, 0xf0, 0x11, 0x00


	//----- nvinfo : EIATTR_KPARAM_INFO
	.align		4
.L_46:
        /*013c*/ 	.byte	0x04, 0x17
        /*013e*/ 	.short	(.L_48 - .L_47)
.L_47:
        /*0140*/ 	.word	0x00000000
        /*0144*/ 	.short	0x0007
        /*0146*/ 	.short	0x0030
        /*0148*/ 	.byte	0x00, 0xf0, 0x11, 0x00


	//----- nvinfo : EIATTR_KPARAM_INFO
	.align		4
.L_48:
        /*014c*/ 	.byte	0x04, 0x17
        /*014e*/ 	.short	(.L_50 - .L_49)
.L_49:
        /*0150*/ 	.word	0x00000000
        /*0154*/ 	.short	0x0006
        /*0156*/ 	.short	0x002c
        /*0158*/ 	.byte	0x00, 0xf0, 0x11, 0x00


	//----- nvinfo : EIATTR_KPARAM_INFO
	.align		4
.L_50:
        /*015c*/ 	.byte	0x04, 0x17
        /*015e*/ 	.short	(.L_52 - .L_51)
.L_51:
        /*0160*/ 	.word	0x00000000
        /*0164*/ 	.short	0x0005
        /*0166*/ 	.short	0x0028
        /*0168*/ 	.byte	0x00, 0xf0, 0x11, 0x00


	//----- nvinfo : EIATTR_KPARAM_INFO
	.align		4
.L_52:
        /*016c*/ 	.byte	0x04, 0x17
        /*016e*/ 	.short	(.L_54 - .L_53)
.L_53:
        /*0170*/ 	.word	0x00000000
        /*0174*/ 	.short	0x0004
        /*0176*/ 	.short	0x0020
        /*0178*/ 	.byte	0x00, 0xf4, 0x21, 0x00


	//----- nvinfo : EIATTR_KPARAM_INFO
	.align		4
.L_54:
        /*017c*/ 	.byte	0x04, 0x17
        /*017e*/ 	.short	(.L_56 - .L_55)
.L_55:
        /*0180*/ 	.word	0x00000000
        /*0184*/ 	.short	0x0003
        /*0186*/ 	.short	0x0018
        /*0188*/ 	.byte	0x00, 0xf4, 0x21, 0x00


	//----- nvinfo : EIATTR_KPARAM_INFO
	.align		4
.L_56:
        /*018c*/ 	.byte	0x04, 0x17
        /*018e*/ 	.short	(.L_58 - .L_57)
.L_57:
        /*0190*/ 	.word	0x00000000
        /*0194*/ 	.short	0x0002
        /*0196*/ 	.short	0x0010
        /*0198*/ 	.byte	0x00, 0xf4, 0x21, 0x00


	//----- nvinfo : EIATTR_KPARAM_INFO
	.align		4
.L_58:
        /*019c*/ 	.byte	0x04, 0x17
        /*019e*/ 	.short	(.L_60 - .L_59)
.L_59:
        /*01a0*/ 	.word	0x00000000
        /*01a4*/ 	.short	0x0001
        /*01a6*/ 	.short	0x0008
        /*01a8*/ 	.byte	0x00, 0xf4, 0x21, 0x00


	//----- nvinfo : EIATTR_KPARAM_INFO
	.align		4
.L_60:
        /*01ac*/ 	.byte	0x04, 0x17
        /*01ae*/ 	.short	(.L_62 - .L_61)
.L_61:
        /*01b0*/ 	.word	0x00000000
        /*01b4*/ 	.short	0x0000
        /*01b6*/ 	.short	0x0000
        /*01b8*/ 	.byte	0x00, 0xf4, 0x21, 0x00


	//----- nvinfo : EIATTR_MAXREG_COUNT
	.align		4
.L_62:
        /*01bc*/ 	.byte	0x03, 0x1b
        /*01be*/ 	.short	0x00ff


	//----- nvinfo : EIATTR_NUM_BARRIERS
	.align		4
        /*01c0*/ 	.byte	0x02, 0x4c
        /*01c2*/ 	.byte	0x01
	.zero		1


	//----- nvinfo : EIATTR_MERCURY_ISA_VERSION
	.align		4
        /*01c4*/ 	.byte	0x03, 0x5f
        /*01c6*/ 	.short	0x0000


	//----- nvinfo : EIATTR_COOP_GROUP_MASK_REGIDS
	.align		4
        /*01c8*/ 	.byte	0x04, 0x29
        /*01ca*/ 	.short	(.L_64 - .L_63)


	//   ....[0]....
.L_63:
        /*01cc*/ 	.word	0xffffffff


	//   ....[1]....
        /*01d0*/ 	.word	0xffffffff


	//   ....[2]....
        /*01d4*/ 	.word	0xffffffff


	//   ....[3]....
        /*01d8*/ 	.word	0xffffffff


	//   ....[4]....
        /*01dc*/ 	.word	0xffffffff


	//   ....[5]....
        /*01e0*/ 	.word	0xffffffff


	//   ....[6]....
        /*01e4*/ 	.word	0xffffffff


	//   ....[7]....
        /*01e8*/ 	.word	0xffffffff


	//----- nvinfo : EIATTR_COOP_GROUP_INSTR_OFFSETS
	.align		4
.L_64:
        /*01ec*/ 	.byte	0x04, 0x28
        /*01ee*/ 	.short	(.L_66 - .L_65)


	//   ....[0]....
.L_65:
        /*01f0*/ 	.word	0x00001d40


	//   ....[1]....
        /*01f4*/ 	.word	0x00002030


	//   ....[2]....
        /*01f8*/ 	.word	0x00002160


	//   ....[3]....
        /*01fc*/ 	.word	0x000021d0


	//   ....[4]....
        /*0200*/ 	.word	0x000037f0


	//   ....[5]....
        /*0204*/ 	.word	0x00003810


	//   ....[6]....
        /*0208*/ 	.word	0x000038a0


	//   ....[7]....
        /*020c*/ 	.word	0x000038e0


	//----- nvinfo : EIATTR_EXIT_INSTR_OFFSETS
	.align		4
.L_66:
        /*0210*/ 	.byte	0x04, 0x1c
        /*0212*/ 	.short	(.L_68 - .L_67)


	//   ....[0]....
.L_67:
        /*0214*/ 	.word	0x00004990


	//   ....[1]....
        /*0218*/ 	.word	0x00004a30


	//----- nvinfo : EIATTR_REQNTID
	.align		4
.L_68:
        /*021c*/ 	.byte	0x04, 0x10
        /*021e*/ 	.short	(.L_70 - .L_69)
.L_69:
        /*0220*/ 	.word	0x00000100
        /*0224*/ 	.word	0x00000001
        /*0228*/ 	.word	0x00000001
.L_70:


//--------------------- .nv.callgraph             --------------------------
	.section	.nv.callgraph,"",@"SHT_CUDA_CALLGRAPH"
	.align	4
	.sectionentsize	8
	.align		4
        /*0000*/ 	.word	0x00000000
	.align		4
        /*0004*/ 	.word	0xffffffff
	.align		4
        /*0008*/ 	.word	0x00000000
	.align		4
        /*000c*/ 	.word	0xfffffffe
	.align		4
        /*0010*/ 	.word	0x00000000
	.align		4
        /*0014*/ 	.word	0xfffffffd
	.align		4
        /*0018*/ 	.word	0x00000000
	.align		4
        /*001c*/ 	.word	0xfffffffc


//--------------------- .nv.rel.action            --------------------------
	.section	.nv.rel.action,"",@"SHT_CUDA_RELOCINFO"
	.align	8
	.sectionentsize	8
        /*0000*/ 	.byte	0x73, 0x00, 0x00, 0x00, 0x00, 0x00, 0x00, 0x00, 0x00, 0x00, 0x00, 0x11, 0x25, 0x00, 0x05, 0x36


//--------------------- .nv.constant4             --------------------------
	.section	.nv.constant4,"a",@progbits
	.align	8
	.align		8
.nv.constant4:
        /*0000*/ 	.dword	_$_str


//--------------------- .nv.constant0.attn_fwd    --------------------------
	.section	.nv.constant0.attn_fwd,"a",@progbits
	.sectionflags	@""
	.align	4
.nv.constant0.attn_fwd:
	.zero		488


//--------------------- .text.attn_fwd            --------------------------
	.section	.text.attn_fwd,"ax",@progbits
	.sectioninfo	@"SHI_REGISTERS=216"
	.align	128
        .global         attn_fwd
        .type           attn_fwd,@function
        .size           attn_fwd,(.L_x_4 - attn_fwd)
        .other          attn_fwd,@"STO_CUDA_ENTRY STV_DEFAULT"
attn_fwd:
.text.attn_fwd:
[----:B------:R-:W-:Y:S02]  /*0000*/  MOV R1, c[0x0][0x28] ;  /* 0x00000a0000017a02 */ /* 0x000fe40000000f00 */
[----:B------:R-:W0:Y:S01]  /*0010*/  S2R R0, SR_TID.X ;  /* 0x0000000000007919 */ /* 0x000e220000002100 */
[----:B------:R-:W-:Y:S01]  /*0020*/  MOV R38, c[0x0][0x198] ;  /* 0x0000660000267a02 */ /* 0x000fe20000000f00 */
[----:B------:R-:W-:Y:S02]  /*0030*/  ULDC.64 UR4, c[0x0][0x118] ;  /* 0x0000460000047ab9 */ /* 0x000fe40000000a00 */
[----:B------:R-:W1:Y:S04]  /*0040*/  S2R R3, SR_CTAID.X ;  /* 0x0000000000037919 */ /* 0x000e680000002500 */
[----:B------:R-:W2:Y:S01]  /*0050*/  S2R R2, SR_CTAID.Y ;  /* 0x0000000000027919 */ /* 0x000ea20000002600 */
[----:B0-----:R-:W-:Y:S02]  /*0060*/  LOP3.LUT R20, R0, 0x7f, RZ, 0xc0, !PT ;  /* 0x0000007f00147812 */ /* 0x001fe400078ec0ff */
[----:B------:R-:W-:-:S02]  /*0070*/  SHF.R.U32.HI R4, RZ, 0x7, R0 ;  /* 0x00000007ff047819 */ /* 0x000fc40000011600 */
[----:B-1----:R-:W-:Y:S02]  /*0080*/  LEA R3, R3, R20, 0x7 ;  /* 0x0000001403037211 */ /* 0x002fe400078e38ff */
[----:B------:R-:W-:Y:S01]  /*0090*/  SGXT.U32 R4, R4, 0x1 ;  /* 0x000000010404781a */ /* 0x000fe20000000000 */
[----:B--2---:R-:W-:Y:S02]  /*00a0*/  IMAD R5, R2, c[0x0][0x190], RZ ;  /* 0x0000640002057a24 */ /* 0x004fe400078e02ff */
[----:B------:R-:W-:Y:S02]  /*00b0*/  IMAD R7, R3, c[0x0][0x194], RZ ;  /* 0x0000650003077a24 */ /* 0x000fe400078e02ff */
[----:B------:R-:W-:Y:S01]  /*00c0*/  IMAD R10, R4, c[0x0][0x198], RZ ;  /* 0x00006600040a7a24 */ /* 0x000fe200078e02ff */
[C---:B------:R-:W-:Y:S01]  /*00d0*/  SHF.L.U32 R6, R5.reuse, 0x1, RZ ;  /* 0x0000000105067819 */ /* 0x040fe200000006ff */
[----:B------:R-:W-:Y:S01]  /*00e0*/  IMAD.HI R5, R5, 0x2, RZ ;  /* 0x0000000205057827 */ /* 0x000fe200078e02ff */
[----:B------:R-:W-:-:S03]  /*00f0*/  SHF.L.U32 R9, R7, 0x1, RZ ;  /* 0x0000000107097819 */ /* 0x000fc600000006ff */
[----:B------:R-:W-:Y:S01]  /*0100*/  IMAD.HI R8, R7, 0x2, RZ ;  /* 0x0000000207087827 */ /* 0x000fe200078e02ff */
[----:B------:R-:W-:Y:S02]  /*0110*/  IADD3 R34, P0, P1, R9, c[0x0][0x160], R6 ;  /* 0x0000580009227a10 */ /* 0x000fe4000791e006 */
[----:B------:R-:W-:Y:S02]  /*0120*/  LEA R9, R38, R10, 0x1 ;  /* 0x0000000a26097211 */ /* 0x000fe400078e08ff */
[----:B------:R-:W-:Y:S02]  /*0130*/  IADD3.X R36, R8, c[0x0][0x164], R5, P0, P1 ;  /* 0x0000590008247a10 */ /* 0x000fe400007e2405 */
[----:B------:R-:W-:Y:S02]  /*0140*/  LEA R6, P0, R10, R34, 0x1 ;  /* 0x000000220a067211 */ /* 0x000fe400078008ff */
[----:B------:R-:W-:Y:S02]  /*0150*/  LEA R5, R38, R9, 0x1 ;  /* 0x0000000926057211 */ /* 0x000fe400078e08ff */
[----:B------:R-:W-:-:S02]  /*0160*/  LEA.HI.X.SX32 R7, R10, R36, 0x1, P0 ;  /* 0x000000240a077211 */ /* 0x000fc400000f0eff */
[-C--:B------:R-:W-:Y:S02]  /*0170*/  LEA R10, P0, R5, R34.reuse, 0x1 ;  /* 0x00000022050a7211 */ /* 0x080fe400078008ff */
[C---:B------:R-:W-:Y:S01]  /*0180*/  LEA R13, R38.reuse, R5, 0x1 ;  /* 0x00000005260d7211 */ /* 0x040fe200078e08ff */
[----:B------:R0:W2:Y:S01]  /*0190*/  LDG.E.U16 R24, [R6.64] ;  /* 0x0000000406187981 */ /* 0x0000a2000c1e1500 */
[----:B------:R-:W-:Y:S02]  /*01a0*/  LEA R8, P1, R9, R34, 0x1 ;  /* 0x0000002209087211 */ /* 0x000fe400078208ff */
[-C--:B------:R-:W-:Y:S02]  /*01b0*/  LEA.HI.X.SX32 R11, R5, R36.reuse, 0x1, P0 ;  /* 0x00000024050b7211 */ /* 0x080fe400000f0eff */
[----:B------:R-:W-:Y:S02]  /*01c0*/  LEA R5, R38, R13, 0x1 ;  /* 0x0000000d26057211 */ /* 0x000fe400078e08ff */
[----:B------:R-:W-:Y:S01]  /*01d0*/  LEA.HI.X.SX32 R9, R9, R36, 0x1, P1 ;  /* 0x0000002409097211 */ /* 0x000fe200008f0eff */
[----:B------:R1:W3:Y:S01]  /*01e0*/  LDG.E.U16 R26, [R10.64] ;  /* 0x000000040a1a7981 */ /* 0x0002e2000c1e1500 */
[----:B------:R-:W-:-:S02]  /*01f0*/  LEA R14, P1, R5, R34, 0x1 ;  /* 0x00000022050e7211 */ /* 0x000fc400078208ff */
[C---:B------:R-:W-:Y:S01]  /*0200*/  LEA R16, R38.reuse, R5, 0x1 ;  /* 0x0000000526107211 */ /* 0x040fe200078e08ff */
[----:B------:R4:W5:Y:S01]  /*0210*/  LDG.E.U16 R23, [R8.64] ;  /* 0x0000000408177981 */ /* 0x000962000c1e1500 */
[----:B------:R-:W-:Y:S02]  /*0220*/  LEA R12, P0, R13, R34, 0x1 ;  /* 0x000000220d0c7211 */ /* 0x000fe400078008ff */
[----:B------:R-:W-:Y:S02]  /*0230*/  LEA.HI.X.SX32 R15, R5, R36, 0x1, P1 ;  /* 0x00000024050f7211 */ /* 0x000fe400008f0eff */
[----:B------:R-:W-:Y:S02]  /*0240*/  LEA R5, R38, R16, 0x1 ;  /* 0x0000001026057211 */ /* 0x000fe400078e08ff */
[----:B------:R-:W-:Y:S01]  /*0250*/  LEA.HI.X.SX32 R13, R13, R36, 0x1, P0 ;  /* 0x000000240d0d7211 */ /* 0x000fe200000f0eff */
[----:B------:R1:W3:Y:S01]  /*0260*/  LDG.E.U16 R28, [R14.64] ;  /* 0x000000040e1c7981 */ /* 0x0002e2000c1e1500 */
[----:B0-----:R-:W-:-:S02]  /*0270*/  LEA R6, P0, R16, R34, 0x1 ;  /* 0x0000002210067211 */ /* 0x001fc400078008ff */
[----:B------:R-:W-:Y:S01]  /*0280*/  LEA R17, R38, R5, 0x1 ;  /* 0x0000000526117211 */ /* 0x000fe200078e08ff */
[----:B------:R0:W5:Y:S01]  /*0290*/  LDG.E.U16 R25, [R12.64] ;  /* 0x000000040c197981 */ /* 0x000162000c1e1500 */
[----:B------:R-:W-:Y:S02]  /*02a0*/  LEA.HI.X.SX32 R7, R16, R36, 0x1, P0 ;  /* 0x0000002410077211 */ /* 0x000fe400000f0eff */
[C---:B----4-:R-:W-:Y:S02]  /*02b0*/  LEA R8, P0, R5.reuse, R34, 0x1 ;  /* 0x0000002205087211 */ /* 0x050fe400078008ff */
[C---:B------:R-:W-:Y:S01]  /*02c0*/  LEA R16, R38.reuse, R17, 0x1 ;  /* 0x0000001126107211 */ /* 0x040fe200078e08ff */
[----:B------:R4:W5:Y:S01]  /*02d0*/  LDG.E.U16 R27, [R6.64] ;  /* 0x00000004061b7981 */ /* 0x000962000c1e1500 */
[----:B------:R-:W-:Y:S02]  /*02e0*/  LEA.HI.X.SX32 R9, R5, R36, 0x1, P0 ;  /* 0x0000002405097211 */ /* 0x000fe400000f0eff */
[----:B------:R-:W-:-:S02]  /*02f0*/  LEA R5, R38, R16, 0x1 ;  /* 0x0000001026057211 */ /* 0x000fc400078e08ff */
[C---:B-1----:R-:W-:Y:S01]  /*0300*/  LEA R10, P0, R17.reuse, R34, 0x1 ;  /* 0x00000022110a7211 */ /* 0x042fe200078008ff */
[----:B------:R1:W5:Y:S01]  /*0310*/  LDG.E.U16 R30, [R8.64] ;  /* 0x00000004081e7981 */ /* 0x000362000c1e1500 */
[C---:B------:R-:W-:Y:S02]  /*0320*/  LEA R21, R38.reuse, R5, 0x1 ;  /* 0x0000000526157211 */ /* 0x040fe400078e08ff */
[----:B------:R-:W-:Y:S02]  /*0330*/  LEA.HI.X.SX32 R11, R17, R36, 0x1, P0 ;  /* 0x00000024110b7211 */ /* 0x000fe400000f0eff */
[----:B------:R-:W-:Y:S02]  /*0340*/  LEA R22, R38, R21, 0x1 ;  /* 0x0000001526167211 */ /* 0x000fe400078e08ff */
[-C--:B0-----:R-:W-:Y:S01]  /*0350*/  LEA R12, P1, R16, R34.reuse, 0x1 ;  /* 0x00000022100c7211 */ /* 0x081fe200078208ff */
[----:B------:R0:W5:Y:S01]  /*0360*/  LDG.E.U16 R29, [R10.64] ;  /* 0x000000040a1d7981 */ /* 0x000162000c1e1500 */
[----:B------:R-:W-:-:S02]  /*0370*/  LEA R14, P0, R5, R34, 0x1 ;  /* 0x00000022050e7211 */ /* 0x000fc400078008ff */
[----:B------:R-:W-:Y:S02]  /*0380*/  LEA R17, R38, R22, 0x1 ;  /* 0x0000001626117211 */ /* 0x000fe400078e08ff */
[-C--:B------:R-:W-:Y:S02]  /*0390*/  LEA.HI.X.SX32 R13, R16, R36.reuse, 0x1, P1 ;  /* 0x00000024100d7211 */ /* 0x080fe400008f0eff */
[----:B------:R-:W-:Y:S02]  /*03a0*/  LEA.HI.X.SX32 R15, R5, R36, 0x1, P0 ;  /* 0x00000024050f7211 */ /* 0x000fe400000f0eff */
[C---:B------:R-:W-:Y:S01]  /*03b0*/  LEA R16, P0, R17.reuse, R34, 0x1 ;  /* 0x0000002211107211 */ /* 0x040fe200078008ff */
[----:B------:R0:W5:Y:S01]  /*03c0*/  LDG.E.U16 R32, [R12.64] ;  /* 0x000000040c207981 */ /* 0x000162000c1e1500 */
[----:B------:R-:W-:Y:S02]  /*03d0*/  LEA R5, R38, R17, 0x1 ;  /* 0x0000001126057211 */ /* 0x000fe400078e08ff */
[----:B------:R-:W-:Y:S01]  /*03e0*/  LEA.HI.X.SX32 R17, R17, R36, 0x1, P0 ;  /* 0x0000002411117211 */ /* 0x000fe200000f0eff */
[----:B------:R0:W5:Y:S01]  /*03f0*/  LDG.E.U16 R15, [R14.64] ;  /* 0x000000040e0f7981 */ /* 0x000162000c1e1500 */
[----:B------:R-:W-:-:S02]  /*0400*/  LEA R18, P1, R5, R34, 0x1 ;  /* 0x0000002205127211 */ /* 0x000fc400078208ff */
[----:B----4-:R-:W-:Y:S01]  /*0410*/  LEA R6, P0, R21, R34, 0x1 ;  /* 0x0000002215067211 */ /* 0x010fe200078008ff */
[----:B------:R4:W5:Y:S01]  /*0420*/  LDG.E.U16 R16, [R16.64] ;  /* 0x0000000410107981 */ /* 0x000962000c1e1500 */
[----:B-1----:R-:W-:Y:S02]  /*0430*/  LEA R9, R38, R5, 0x1 ;  /* 0x0000000526097211 */ /* 0x002fe400078e08ff */
[-C--:B------:R-:W-:Y:S02]  /*0440*/  LEA.HI.X.SX32 R19, R5, R36.reuse, 0x1, P1 ;  /* 0x0000002405137211 */ /* 0x080fe400008f0eff */
[----:B------:R-:W-:Y:S02]  /*0450*/  LEA.HI.X.SX32 R7, R21, R36, 0x1, P0 ;  /* 0x0000002415077211 */ /* 0x000fe400000f0eff */
[-C--:B0-----:R-:W-:Y:S02]  /*0460*/  LEA R10, P1, R9, R34.reuse, 0x1 ;  /* 0x00000022090a7211 */ /* 0x081fe400078208ff */
[----:B------:R-:W-:Y:S01]  /*0470*/  LEA R8, P0, R22, R34, 0x1 ;  /* 0x0000002216087211 */ /* 0x000fe200078008ff */
[----:B------:R0:W5:Y:S01]  /*0480*/  LDG.E.U16 R19, [R18.64] ;  /* 0x0000000412137981 */ /* 0x000162000c1e1500 */
[----:B------:R-:W-:-:S02]  /*0490*/  LEA R5, R38, R9, 0x1 ;  /* 0x0000000926057211 */ /* 0x000fc400078e08ff */
[-C--:B------:R-:W-:Y:S01]  /*04a0*/  LEA.HI.X.SX32 R11, R9, R36.reuse, 0x1, P1 ;  /* 0x00000024090b7211 */ /* 0x080fe200008f0eff */
[----:B------:R1:W5:Y:S01]  /*04b0*/  LDG.E.U16 R14, [R6.64] ;  /* 0x00000004060e7981 */ /* 0x000362000c1e1500 */
[----:B------:R-:W-:-:S03]  /*04c0*/  LEA.HI.X.SX32 R9, R22, R36, 0x1, P0 ;  /* 0x0000002416097211 */ /* 0x000fc600000f0eff */
[----:B------:R-:W5:Y:S04]  /*04d0*/  LDG.E.U16 R10, [R10.64] ;  /* 0x000000040a0a7981 */ /* 0x000f68000c1e1500 */
[----:B------:R0:W5:Y:S01]  /*04e0*/  LDG.E.U16 R9, [R8.64] ;  /* 0x0000000408097981 */ /* 0x000162000c1e1500 */
[----:B------:R-:W-:-:S04]  /*04f0*/  LEA R12, P1, R5, R34, 0x1 ;  /* 0x00000022050c7211 */ /* 0x000fc800078208ff */
[----:B------:R-:W-:-:S06]  /*0500*/  LEA.HI.X.SX32 R13, R5, R36, 0x1, P1 ;  /* 0x00000024050d7211 */ /* 0x000fcc00008f0eff */
[----:B------:R1:W5:Y:S01]  /*0510*/  LDG.E.U16 R13, [R12.64] ;  /* 0x000000040c0d7981 */ /* 0x000362000c1e1500 */
[----:B------:R-:W-:Y:S02]  /*0520*/  SHF.R.S32.HI R5, RZ, 0x7, R0 ;  /* 0x00000007ff057819 */ /* 0x000fe40000011400 */
[----:B0-----:R-:W-:Y:S02]  /*0530*/  SHF.L.U32 R18, R20, 0x1, RZ ;  /* 0x0000000114127819 */ /* 0x001fe400000006ff */
[----:B------:R-:W-:-:S04]  /*0540*/  SGXT R5, R5, 0x1 ;  /* 0x000000010505781a */ /* 0x000fc80000000200 */
[----:B------:R-:W-:-:S04]  /*0550*/  LOP3.LUT R5, R18, 0x110, R5, 0x78, !PT ;  /* 0x0000011012057812 */ /* 0x000fc800078e7805 */
[C---:B-1----:R-:W-:Y:S02]  /*0560*/  LOP3.LUT R6, R5.reuse, 0x20, RZ, 0x3c, !PT ;  /* 0x0000002005067812 */ /* 0x042fe400078e3cff */
[C---:B------:R-:W-:Y:S02]  /*0570*/  LOP3.LUT R7, R5.reuse, 0x40, RZ, 0x3c, !PT ;  /* 0x0000004005077812 */ /* 0x040fe400078e3cff */
[----:B------:R-:W-:Y:S02]  /*0580*/  LOP3.LUT R8, R5, 0x60, RZ, 0x3c, !PT ;  /* 0x0000006005087812 */ /* 0x000fe400078e3cff */
[----:B----4-:R-:W-:-:S04]  /*0590*/  MOV R17, 0x1 ;  /* 0x0000000100117802 */ /* 0x010fc80000000f00 */
[----:B------:R-:W-:Y:S01]  /*05a0*/  ISETP.LE.AND P0, PT, R17, c[0x0][0x1d0], PT ;  /* 0x0000740011007a0c */ /* 0x000fe20003f03270 */
[----:B------:R-:W-:Y:S01]  /*05b0*/  CS2R R132, SRZ ;  /* 0x0000000000847805 */ /* 0x000fe2000001ff00 */
[----:B------:R-:W-:Y:S01]  /*05c0*/  MOV R38, 0xff800000 ;  /* 0xff80000000267802 */ /* 0x000fe20000000f00 */
[----:B------:R-:W-:Y:S01]  /*05d0*/  CS2R R134, SRZ ;  /* 0x0000000000867805 */ /* 0x000fe2000001ff00 */
[----:B------:R-:W-:Y:S01]  /*05e0*/  MOV R12, 0x3f800000 ;  /* 0x3f800000000c7802 */ /* 0x000fe20000000f00 */
[----:B------:R-:W-:Y:S01]  /*05f0*/  CS2R R100, SRZ ;  /* 0x0000000000647805 */ /* 0x000fe2000001ff00 */
[----:B------:R-:W-:Y:S01]  /*0600*/  MOV R22, 0x3f800000 ;  /* 0x3f80000000167802 */ /* 0x000fe20000000f00 */
[----:B------:R-:W-:Y:S01]  /*0610*/  CS2R R102, SRZ ;  /* 0x0000000000667805 */ /* 0x000fe2000001ff00 */
[----:B------:R-:W-:Y:S01]  /*0620*/  MOV R44, 0xff800000 ;  /* 0xff800000002c7802 */ /* 0x000fe20000000f00 */
[----:B------:R-:W-:Y:S01]  /*0630*/  CS2R R108, SRZ ;  /* 0x00000000006c7805 */ /* 0x000fe2000001ff00 */
[----:B------:R-:W-:Y:S01]  /*0640*/  CS2R R110, SRZ ;  /* 0x00000000006e7805 */ /* 0x000fe2000001ff00 */
[----:B------:R-:W-:Y:S01]  /*0650*/  CS2R R104, SRZ ;  /* 0x0000000000687805 */ /* 0x000fe2000001ff00 */
[----:B------:R-:W-:Y:S01]  /*0660*/  CS2R R106, SRZ ;  /* 0x00000000006a7805 */ /* 0x000fe2000001ff00 */
[----:B--2---:R-:W-:Y:S04]  /*0670*/  STS.U16 [R5], R24 ;  /* 0x0000001805007388 */ /* 0x004fe80000000400 */
[----:B---3--:R-:W-:Y:S04]  /*0680*/  STS.U16 [R5+0x800], R28 ;  /* 0x0008001c05007388 */ /* 0x008fe80000000400 */
[----:B-----5:R-:W-:Y:S04]  /*0690*/  STS.U16 [R5+0x1000], R32 ;  /* 0x0010002005007388 */ /* 0x020fe80000000400 */
[----:B------:R-:W-:Y:S04]  /*06a0*/  STS.U16 [R5+0x1800], R16 ;  /* 0x0018001005007388 */ /* 0x000fe80000000400 */
[----:B------:R-:W-:Y:S04]  /*06b0*/  STS.U16 [R6+0x200], R23 ;  /* 0x0002001706007388 */ /* 0x000fe80000000400 */
[----:B------:R-:W-:Y:S04]  /*06c0*/  STS.U16 [R6+0xa00], R27 ;  /* 0x000a001b06007388 */ /* 0x000fe80000000400 */
[----:B------:R-:W-:Y:S04]  /*06d0*/  STS.U16 [R6+0x1200], R15 ;  /* 0x0012000f06007388 */ /* 0x000fe80000000400 */
[----:B------:R-:W-:Y:S04]  /*06e0*/  STS.U16 [R6+0x1a00], R19 ;  /* 0x001a001306007388 */ /* 0x000fe80000000400 */
[----:B------:R-:W-:Y:S04]  /*06f0*/  STS.U16 [R7+0x400], R26 ;  /* 0x0004001a07007388 */ /* 0x000fe80000000400 */
[----:B------:R-:W-:Y:S04]  /*0700*/  STS.U16 [R7+0xc00], R30 ;  /* 0x000c001e07007388 */ /* 0x000fe80000000400 */
[----:B------:R0:W-:Y:S04]  /*0710*/  STS.U16 [R7+0x1400], R14 ;  /* 0x0014000e07007388 */ /* 0x0001e80000000400 */
[----:B------:R-:W-:Y:S04]  /*0720*/  STS.U16 [R7+0x1c00], R10 ;  /* 0x001c000a07007388 */ /* 0x000fe80000000400 */
[----:B------:R-:W-:Y:S04]  /*0730*/  STS.U16 [R8+0x600], R25 ;  /* 0x0006001908007388 */ /* 0x000fe80000000400 */
[----:B------:R-:W-:Y:S04]  /*0740*/  STS.U16 [R8+0xe00], R29 ;  /* 0x000e001d08007388 */ /* 0x000fe80000000400 */
[----:B------:R-:W-:Y:S01]  /*0750*/  STS.U16 [R8+0x1600], R9 ;  /* 0x0016000908007388 */ /* 0x000fe20000000400 */
[----:B0-----:R-:W-:-:S02]  /*0760*/  SHF.L.U32 R14, R0, 0x1, RZ ;  /* 0x00000001000e7819 */ /* 0x001fc400000006ff */
[C---:B------:R-:W-:Y:S01]  /*0770*/  SHF.L.U32 R15, R0.reuse, 0x3, RZ ;  /* 0x00000003000f7819 */ /* 0x040fe200000006ff */
[----:B------:R0:W-:Y:S02]  /*0780*/  STS.U16 [R8+0x1e00], R13 ;  /* 0x001e000d08007388 */ /* 0x0001e40000000400 */
[----:B0-----:R-:W-:Y:S01]  /*0790*/  LOP3.LUT R13, R0, 0xe0, RZ, 0xc0, !PT ;  /* 0x000000e0000d7812 */ /* 0x001fe200078ec0ff */
[----:B------:R-:W-:Y:S05]  /*07a0*/  @!P0 BRA `(.L_x_0) ;  /* 0x000032a000008947 */ /* 0x000fea0003800000 */
[----:B------:R-:W-:Y:S01]  /*07b0*/  IMAD R20, R20, c[0x0][0x1b4], RZ ;  /* 0x00006d0014147a24 */ /* 0x000fe200078e02ff */
[----:B------:R-:W-:Y:S01]  /*07c0*/  LOP3.LUT R11, R0, 0x1f, RZ, 0xc0, !PT ;  /* 0x0000001f000b7812 */ /* 0x000fe200078ec0ff */
[C---:B------:R-:W-:Y:S01]  /*07d0*/  IMAD R10, R2.reuse, c[0x0][0x1b0], RZ ;  /* 0x00006c00020a7a24 */ /* 0x040fe200078e02ff */
[----:B------:R-:W-:Y:S01]  /*07e0*/  MOV R33, c[0x0][0x1b8] ;  /* 0x00006e0000217a02 */ /* 0x000fe20000000f00 */
[----:B------:R-:W-:Y:S01]  /*07f0*/  IMAD R9, R2, c[0x0][0x1a0], RZ ;  /* 0x0000680002097a24 */ /* 0x000fe200078e02ff */
[----:B------:R-:W-:Y:S01]  /*0800*/  SHF.L.U32 R17, R20, 0x1, RZ ;  /* 0x0000000114117819 */ /* 0x000fe200000006ff */
[----:B------:R-:W-:Y:S01]  /*0810*/  IMAD R11, R11, c[0x0][0x1a8], RZ ;  /* 0x00006a000b0b7a24 */ /* 0x000fe200078e02ff */
[----:B------:R-:W-:Y:S01]  /*0820*/  SHF.L.U32 R12, R10, 0x1, RZ ;  /* 0x000000010a0c7819 */ /* 0x000fe200000006ff */
[----:B------:R-:W-:Y:S01]  /*0830*/  IMAD.HI R19, R20, 0x2, RZ ;  /* 0x0000000214137827 */ /* 0x000fe200078e02ff */
[----:B------:R-:W-:Y:S01]  /*0840*/  LOP3.LUT R16, R14, 0x1fe, RZ, 0xc0, !PT ;  /* 0x000001fe0e107812 */ /* 0x000fe200078ec0ff */
[----:B------:R-:W-:Y:S01]  /*0850*/  CS2R R132, SRZ ;  /* 0x0000000000847805 */ /* 0x000fe2000001ff00 */
[----:B------:R-:W-:Y:S01]  /*0860*/  IADD3 R142, P0, P1, R17, c[0x0][0x170], R12 ;  /* 0x00005c00118e7a10 */ /* 0x000fe2000791e00c */
[----:B------:R-:W-:Y:S01]  /*0870*/  IMAD.HI R12, R10, 0x2, RZ ;  /* 0x000000020a0c7827 */ /* 0x000fe200078e02ff */
[----:B------:R-:W-:Y:S01]  /*0880*/  SHF.L.U32 R10, R9, 0x1, RZ ;  /* 0x00000001090a7819 */ /* 0x000fe200000006ff */
[----:B------:R-:W-:Y:S01]  /*0890*/  CS2R R134, SRZ ;  /* 0x0000000000867805 */ /* 0x000fe2000001ff00 */
[----:B------:R-:W-:Y:S01]  /*08a0*/  SHF.L.U32 R17, R11, 0x1, RZ ;  /* 0x000000010b117819 */ /* 0x000fe200000006ff */
[----:B------:R-:W-:Y:S01]  /*08b0*/  IMAD R18, R4, c[0x0][0x1b8], RZ ;  /* 0x00006e0004127a24 */ /* 0x000fe200078e02ff */
[----:B------:R-:W-:Y:S01]  /*08c0*/  SHF.R.U32.HI R21, RZ, 0x2, R0 ;  /* 0x00000002ff157819 */ /* 0x000fe20000011600 */
[----:B------:R-:W-:Y:S01]  /*08d0*/  IMAD.HI R9, R9, 0x2, RZ ;  /* 0x0000000209097827 */ /* 0x000fe200078e02ff */
[----:B------:R-:W-:Y:S01]  /*08e0*/  IADD3.X R28, R19, c[0x0][0x174], R12, P0, P1 ;  /* 0x00005d00131c7a10 */ /* 0x000fe200007e240c */
[----:B------:R-:W-:Y:S01]  /*08f0*/  CS2R R100, SRZ ;  /* 0x0000000000647805 */ /* 0x000fe2000001ff00 */
[----:B------:R-:W-:Y:S01]  /*0900*/  IADD3 R166, P0, P1, R17, c[0x0][0x168], R10 ;  /* 0x00005a0011a67a10 */ /* 0x000fe2000791e00a */
[----:B------:R-:W-:Y:S01]  /*0910*/  CS2R R102, SRZ ;  /* 0x0000000000667805 */ /* 0x000fe2000001ff00 */
[C---:B------:R-:W-:Y:S01]  /*0920*/  LEA R19, R33.reuse, R18, 0x1 ;  /* 0x0000001221137211 */ /* 0x040fe200078e08ff */
[----:B------:R-:W-:Y:S01]  /*0930*/  CS2R R108, SRZ ;  /* 0x00000000006c7805 */ /* 0x000fe2000001ff00 */
[----:B------:R-:W-:Y:S01]  /*0940*/  LOP3.LUT R10, R0, 0x7, RZ, 0xc0, !PT ;  /* 0x00000007000a7812 */ /* 0x000fe200078ec0ff */
[----:B------:R-:W-:Y:S01]  /*0950*/  CS2R R110, SRZ ;  /* 0x00000000006e7805 */ /* 0x000fe2000001ff00 */
[----:B------:R-:W-:Y:S01]  /*0960*/  LOP3.LUT R16, R16, 0x30, R21, 0x78, !PT ;  /* 0x0000003010107812 */ /* 0x000fe200078e7815 */
[----:B------:R-:W-:Y:S01]  /*0970*/  CS2R R104, SRZ ;  /* 0x0000000000687805 */ /* 0x000fe2000001ff00 */
[----:B------:R-:W-:Y:S01]  /*0980*/  LOP3.LUT R17, R14, 0x10, RZ, 0xc0, !PT ;  /* 0x000000100e117812 */ /* 0x000fe200078ec0ff */
[----:B------:R-:W-:Y:S01]  /*0990*/  IMAD R27, R10, 0x110, RZ ;  /* 0x000001100a1b7824 */ /* 0x000fe200078e02ff */
[----:B------:R-:W-:Y:S01]  /*09a0*/  SHF.L.U32 R21, R0, 0x7, RZ ;  /* 0x0000000700157819 */ /* 0x000fe200000006ff */
[----:B------:R-:W-:Y:S01]  /*09b0*/  CS2R R106, SRZ ;  /* 0x00000000006a7805 */ /* 0x000fe2000001ff00 */
[----:B------:R-:W-:-:S02]  /*09c0*/  LEA R20, R33, R19, 0x1 ;  /* 0x0000001321147211 */ /* 0x000fc400078e08ff */
[----:B------:R-:W-:Y:S02]  /*09d0*/  LOP3.LUT R22, R17, 0xe0, R0, 0xf8, !PT ;  /* 0x000000e011167812 */ /* 0x000fe400078ef800 */
[----:B------:R-:W-:Y:S02]  /*09e0*/  LOP3.LUT R17, R21, 0x800, RZ, 0xc0, !PT ;  /* 0x0000080015117812 */ /* 0x000fe400078ec0ff */
[----:B------:R-:W-:Y:S02]  /*09f0*/  LEA R21, R33, R20, 0x1 ;  /* 0x0000001421157211 */ /* 0x000fe400078e08ff */
[----:B------:R-:W-:Y:S02]  /*0a00*/  LOP3.LUT R23, R15, 0x30, RZ, 0xc0, !PT ;  /* 0x000000300f177812 */ /* 0x000fe400078ec0ff */
[----:B------:R-:W-:Y:S02]  /*0a10*/  LOP3.LUT R24, R27, R22, RZ, 0x3c, !PT ;  /* 0x000000161b187212 */ /* 0x000fe400078e3cff */
[----:B------:R-:W-:-:S02]  /*0a20*/  LEA R22, R33, R21, 0x1 ;  /* 0x0000001521167211 */ /* 0x000fc400078e08ff */
[----:B------:R-:W-:Y:S01]  /*0a30*/  LEA R29, R10, R23, 0x6 ;  /* 0x000000170a1d7211 */ /* 0x000fe200078e30ff */
[----:B------:R-:W-:Y:S01]  /*0a40*/  IMAD.HI R10, R11, 0x2, RZ ;  /* 0x000000020b0a7827 */ /* 0x000fe200078e02ff */
[----:B------:R-:W-:Y:S02]  /*0a50*/  LEA R23, R33, R22, 0x1 ;  /* 0x0000001621177211 */ /* 0x000fe400078e08ff */
[----:B------:R-:W-:Y:S02]  /*0a60*/  IADD3 R17, R17, R24, RZ ;  /* 0x0000001811117210 */ /* 0x000fe40007ffe0ff */
[----:B------:R-:W-:Y:S02]  /*0a70*/  LEA R24, R33, R23, 0x1 ;  /* 0x0000001721187211 */ /* 0x000fe400078e08ff */
[----:B------:R-:W-:Y:S02]  /*0a80*/  IADD3.X R30, R10, c[0x0][0x16c], R9, P0, P1 ;  /* 0x00005b000a1e7a10 */ /* 0x000fe400007e2409 */
[----:B------:R-:W-:-:S02]  /*0a90*/  LEA R164, P0, R18, R142, 0x1 ;  /* 0x0000008e12a47211 */ /* 0x000fc400078008ff */
[----:B------:R-:W-:Y:S02]  /*0aa0*/  LEA R25, R33, R24, 0x1 ;  /* 0x0000001821197211 */ /* 0x000fe400078e08ff */
[----:B------:R-:W-:Y:S02]  /*0ab0*/  SHF.R.U32.HI R12, RZ, 0x5, R0 ;  /* 0x00000005ff0c7819 */ /* 0x000fe40000011600 */
[----:B------:R-:W-:Y:S02]  /*0ac0*/  LEA R158, P1, R19, R142, 0x1 ;  /* 0x0000008e139e7211 */ /* 0x000fe400078208ff */
[----:B------:R-:W-:Y:S02]  /*0ad0*/  LEA.HI.X.SX32 R165, R18, R28, 0x1, P0 ;  /* 0x0000001c12a57211 */ /* 0x000fe400000f0eff */
[----:B------:R-:W-:Y:S02]  /*0ae0*/  LEA R154, P0, R21, R142, 0x1 ;  /* 0x0000008e159a7211 */ /* 0x000fe400078008ff */
[----:B------:R-:W-:-:S02]  /*0af0*/  LEA R26, R33, R25, 0x1 ;  /* 0x00000019211a7211 */ /* 0x000fc400078e08ff */
[----:B------:R-:W-:Y:S02]  /*0b00*/  SGXT.U32 R12, R12, 0x3 ;  /* 0x000000030c0c781a */ /* 0x000fe40000000000 */
[----:B------:R-:W-:Y:S02]  /*0b10*/  LEA.HI.X.SX32 R159, R19, R28, 0x1, P1 ;  /* 0x0000001c139f7211 */ /* 0x000fe400008f0eff */
[----:B------:R-:W-:Y:S01]  /*0b20*/  LEA R152, P1, R22, R142, 0x1 ;  /* 0x0000008e16987211 */ /* 0x000fe200078208ff */
[----:B------:R-:W-:Y:S01]  /*0b30*/  IMAD R12, R12, c[0x0][0x1a4], RZ ;  /* 0x000069000c0c7a24 */ /* 0x000fe200078e02ff */
[----:B------:R-:W-:Y:S02]  /*0b40*/  LEA.HI.X.SX32 R155, R21, R28, 0x1, P0 ;  /* 0x0000001c159b7211 */ /* 0x000fe400000f0eff */
[----:B------:R-:W-:Y:S02]  /*0b50*/  LEA R21, R33, R26, 0x1 ;  /* 0x0000001a21157211 */ /* 0x000fe400078e08ff */
[----:B------:R-:W-:-:S02]  /*0b60*/  MOV R31, c[0x0][0x1a4] ;  /* 0x00006900001f7a02 */ /* 0x000fc40000000f00 */
[----:B------:R-:W-:Y:S02]  /*0b70*/  LEA.HI.X.SX32 R153, R22, R28, 0x1, P1 ;  /* 0x0000001c16997211 */ /* 0x000fe400008f0eff */
[----:B------:R-:W-:Y:S02]  /*0b80*/  LEA R150, P0, R23, R142, 0x1 ;  /* 0x0000008e17967211 */ /* 0x000fe400078008ff */
[----:B------:R-:W-:Y:S02]  /*0b90*/  LEA R22, R33, R21, 0x1 ;  /* 0x0000001521167211 */ /* 0x000fe400078e08ff */
[----:B------:R-:W-:Y:S02]  /*0ba0*/  LEA R9, R31, R12, 0x3 ;  /* 0x0000000c1f097211 */ /* 0x000fe400078e18ff */
[----:B------:R-:W-:Y:S02]  /*0bb0*/  LEA R148, P1, R24, R142, 0x1 ;  /* 0x0000008e18947211 */ /* 0x000fe400078208ff */
[----:B------:R-:W-:-:S02]  /*0bc0*/  LEA.HI.X.SX32 R151, R23, R28, 0x1, P0 ;  /* 0x0000001c17977211 */ /* 0x000fc400000f0eff */
[----:B------:R-:W-:Y:S02]  /*0bd0*/  LEA R23, R33, R22, 0x1 ;  /* 0x0000001621177211 */ /* 0x000fe400078e08ff */
[----:B------:R-:W-:Y:S02]  /*0be0*/  LEA R10, R31, R9, 0x3 ;  /* 0x000000091f0a7211 */ /* 0x000fe400078e18ff */
[----:B------:R-:W-:Y:S02]  /*0bf0*/  LEA.HI.X.SX32 R149, R24, R28, 0x1, P1 ;  /* 0x0000001c18957211 */ /* 0x000fe400008f0eff */
[----:B------:R-:W-:Y:S02]  /*0c00*/  LEA R146, P0, R25, R142, 0x1 ;  /* 0x0000008e19927211 */ /* 0x000fe400078008ff */
[----:B------:R-:W-:Y:S02]  /*0c10*/  LEA R24, R33, R23, 0x1 ;  /* 0x0000001721187211 */ /* 0x000fe400078e08ff */
[----:B------:R-:W-:-:S02]  /*0c20*/  LEA R11, R31, R10, 0x3 ;  /* 0x0000000a1f0b7211 */ /* 0x000fc400078e18ff */
[----:B------:R-:W-:Y:S02]  /*0c30*/  LEA R144, P1, R26, R142, 0x1 ;  /* 0x0000008e1a907211 */ /* 0x000fe400078208ff */
[----:B------:R-:W-:Y:S02]  /*0c40*/  LEA.HI.X.SX32 R147, R25, R28, 0x1, P0 ;  /* 0x0000001c19937211 */ /* 0x000fe400000f0eff */
[----:B------:R-:W-:Y:S02]  /*0c50*/  LEA R25, R33, R24, 0x1 ;  /* 0x0000001821197211 */ /* 0x000fe400078e08ff */
[----:B------:R-:W-:Y:S02]  /*0c60*/  LEA R156, P2, R20, R142, 0x1 ;  /* 0x0000008e149c7211 */ /* 0x000fe400078408ff */
[----:B------:R-:W-:Y:S02]  /*0c70*/  LEA R18, R31, R11, 0x3 ;  /* 0x0000000b1f127211 */ /* 0x000fe400078e18ff */
[----:B------:R-:W-:-:S02]  /*0c80*/  LEA.HI.X.SX32 R145, R26, R28, 0x1, P1 ;  /* 0x0000001c1a917211 */ /* 0x000fc400008f0eff */
[----:B------:R-:W-:Y:S02]  /*0c90*/  LEA R38, P0, R21, R142, 0x1 ;  /* 0x0000008e15267211 */ /* 0x000fe400078008ff */
[----:B------:R-:W-:Y:S02]  /*0ca0*/  LEA R26, R33, R25, 0x1 ;  /* 0x00000019211a7211 */ /* 0x000fe400078e08ff */
[----:B------:R-:W-:Y:S02]  /*0cb0*/  LEA.HI.X.SX32 R157, R20, R28, 0x1, P2 ;  /* 0x0000001c149d7211 */ /* 0x000fe400010f0eff */
[-C--:B------:R-:W-:Y:S02]  /*0cc0*/  LEA R40, P1, R22, R142.reuse, 0x1 ;  /* 0x0000008e16287211 */ /* 0x080fe400078208ff */
[----:B------:R-:W-:Y:S02]  /*0cd0*/  LEA R42, P2, R23, R142, 0x1 ;  /* 0x0000008e172a7211 */ /* 0x000fe400078408ff */
[----:B------:R-:W-:-:S02]  /*0ce0*/  LEA R19, R31, R18, 0x3 ;  /* 0x000000121f137211 */ /* 0x000fc400078e18ff */
[----:B------:R-:W-:Y:S02]  /*0cf0*/  LEA.HI.X.SX32 R39, R21, R28, 0x1, P0 ;  /* 0x0000001c15277211 */ /* 0x000fe400000f0eff */
[----:B------:R-:W-:Y:S01]  /*0d00*/  LEA R21, R33, R26, 0x1 ;  /* 0x0000001a21157211 */ /* 0x000fe200078e08ff */
[----:B------:R-:W-:Y:S01]  /*0d10*/  IMAD R20, R31, 0x8, R19 ;  /* 0x000000081f147824 */ /* 0x000fe200078e0213 */
[-C--:B------:R-:W-:Y:S02]  /*0d20*/  LEA.HI.X.SX32 R41, R22, R28.reuse, 0x1, P1 ;  /* 0x0000001c16297211 */ /* 0x080fe400008f0eff */
[----:B------:R-:W-:Y:S02]  /*0d30*/  LEA.HI.X.SX32 R43, R23, R28, 0x1, P2 ;  /* 0x0000001c172b7211 */ /* 0x000fe400010f0eff */
[-C--:B------:R-:W-:Y:S02]  /*0d40*/  LEA R136, P0, R24, R142.reuse, 0x1 ;  /* 0x0000008e18887211 */ /* 0x080fe400078008ff */
[----:B------:R-:W-:-:S02]  /*0d50*/  LEA R138, P1, R25, R142, 0x1 ;  /* 0x0000008e198a7211 */ /* 0x000fc400078208ff */
[-C--:B------:R-:W-:Y:S02]  /*0d60*/  LEA R140, P2, R26, R142.reuse, 0x1 ;  /* 0x0000008e1a8c7211 */ /* 0x080fe400078408ff */
[----:B------:R-:W-:Y:S02]  /*0d70*/  LEA R142, P3, R21, R142, 0x1 ;  /* 0x0000008e158e7211 */ /* 0x000fe400078608ff */
[-C--:B------:R-:W-:Y:S02]  /*0d80*/  LEA.HI.X.SX32 R139, R25, R28.reuse, 0x1, P1 ;  /* 0x0000001c198b7211 */ /* 0x080fe400008f0eff */
[----:B------:R-:W-:Y:S02]  /*0d90*/  LEA.HI.X.SX32 R143, R21, R28, 0x1, P3 ;  /* 0x0000001c158f7211 */ /* 0x000fe400018f0eff */
[----:B------:R-:W-:Y:S02]  /*0da0*/  LEA R21, R31, R20, 0x3 ;  /* 0x000000141f157211 */ /* 0x000fe400078e18ff */
[----:B------:R-:W-:-:S02]  /*0db0*/  LEA R198, P1, R9, R166, 0x1 ;  /* 0x000000a609c67211 */ /* 0x000fc400078208ff */
[----:B------:R-:W-:Y:S02]  /*0dc0*/  LEA R22, R31, R21, 0x3 ;  /* 0x000000151f167211 */ /* 0x000fe400078e18ff */
[-C--:B------:R-:W-:Y:S02]  /*0dd0*/  LEA.HI.X.SX32 R137, R24, R28.reuse, 0x1, P0 ;  /* 0x0000001c18897211 */ /* 0x080fe400000f0eff */
[----:B------:R-:W-:Y:S02]  /*0de0*/  LEA.HI.X.SX32 R141, R26, R28, 0x1, P2 ;  /* 0x0000001c1a8d7211 */ /* 0x000fe400010f0eff */
[-C--:B------:R-:W-:Y:S02]  /*0df0*/  LEA R200, P0, R12, R166.reuse, 0x1 ;  /* 0x000000a60cc87211 */ /* 0x080fe400078008ff */
[----:B------:R-:W-:Y:S02]  /*0e00*/  LEA R196, P2, R10, R166, 0x1 ;  /* 0x000000a60ac47211 */ /* 0x000fe400078408ff */
[----:B------:R-:W-:-:S02]  /*0e10*/  LEA.HI.X.SX32 R199, R9, R30, 0x1, P1 ;  /* 0x0000001e09c77211 */ /* 0x000fc400008f0eff */
[----:B------:R-:W-:Y:S02]  /*0e20*/  LEA R9, R31, R22, 0x3 ;  /* 0x000000161f097211 */ /* 0x000fe400078e18ff */
[-C--:B------:R-:W-:Y:S02]  /*0e30*/  LEA.HI.X.SX32 R201, R12, R30.reuse, 0x1, P0 ;  /* 0x0000001e0cc97211 */ /* 0x080fe400000f0eff */
[----:B------:R-:W-:Y:S02]  /*0e40*/  LEA.HI.X.SX32 R197, R10, R30, 0x1, P2 ;  /* 0x0000001e0ac57211 */ /* 0x000fe400010f0eff */
[----:B------:R-:W-:Y:S02]  /*0e50*/  LEA R194, P0, R11, R166, 0x1 ;  /* 0x000000a60bc27211 */ /* 0x000fe400078008ff */
[----:B------:R-:W-:Y:S02]  /*0e60*/  LEA R10, R31, R9, 0x3 ;  /* 0x000000091f0a7211 */ /* 0x000fe400078e18ff */
[----:B------:R-:W-:-:S02]  /*0e70*/  LEA.HI.X.SX32 R195, R11, R30, 0x1, P0 ;  /* 0x0000001e0bc37211 */ /* 0x000fc400000f0eff */
[----:B------:R-:W-:Y:S02]  /*0e80*/  LEA R11, R31, R10, 0x3 ;  /* 0x0000000a1f0b7211 */ /* 0x000fe400078e18ff */
[-C--:B------:R-:W-:Y:S02]  /*0e90*/  LEA R192, P1, R18, R166.reuse, 0x1 ;  /* 0x000000a612c07211 */ /* 0x080fe400078208ff */
[-C--:B------:R-:W-:Y:S02]  /*0ea0*/  LEA R190, P2, R19, R166.reuse, 0x1 ;  /* 0x000000a613be7211 */ /* 0x080fe400078408ff */
[----:B------:R-:W-:Y:S02]  /*0eb0*/  LEA R12, R31, R11, 0x3 ;  /* 0x0000000b1f0c7211 */ /* 0x000fe400078e18ff */
[----:B------:R-:W-:Y:S02]  /*0ec0*/  LEA R188, P0, R20, R166, 0x1 ;  /* 0x000000a614bc7211 */ /* 0x000fe400078008ff */
[----:B------:R-:W-:-:S02]  /*0ed0*/  LEA.HI.X.SX32 R193, R18, R30, 0x1, P1 ;  /* 0x0000001e12c17211 */ /* 0x000fc400008f0eff */
[----:B------:R-:W-:Y:S02]  /*0ee0*/  LEA.HI.X.SX32 R191, R19, R30, 0x1, P2 ;  /* 0x0000001e13bf7211 */ /* 0x000fe400010f0eff */
[----:B------:R-:W-:Y:S02]  /*0ef0*/  LEA R18, R31, R12, 0x3 ;  /* 0x0000000c1f127211 */ /* 0x000fe400078e18ff */
[-C--:B------:R-:W-:Y:S02]  /*0f00*/  LEA R186, P1, R21, R166.reuse, 0x1 ;  /* 0x000000a615ba7211 */ /* 0x080fe400078208ff */
[----:B------:R-:W-:Y:S02]  /*0f10*/  LEA R184, P2, R22, R166, 0x1 ;  /* 0x000000a616b87211 */ /* 0x000fe400078408ff */
[----:B------:R-:W-:Y:S02]  /*0f20*/  LEA.HI.X.SX32 R189, R20, R30, 0x1, P0 ;  /* 0x0000001e14bd7211 */ /* 0x000fe400000f0eff */
        /* <DEDUP_REMOVED lines=10> */
[-C--:B------:R-:W-:Y:S02]  /*0fd0*/  LEA R176, P0, R12, R166.reuse, 0x1 ;  /* 0x000000a60cb07211 */ /* 0x080fe400078008ff */
[-C--:B------:R-:W-:Y:S02]  /*0fe0*/  LEA R174, P1, R18, R166.reuse, 0x1 ;  /* 0x000000a612ae7211 */ /* 0x080fe400078208ff */
[----:B------:R-:W-:-:S02]  /*0ff0*/  LEA R172, P2, R19, R166, 0x1 ;  /* 0x000000a613ac7211 */ /* 0x000fc400078408ff */
[----:B------:R-:W-:Y:S02]  /*1000*/  LEA R166, P3, R9, R166, 0x1 ;  /* 0x000000a609a67211 */ /* 0x000fe400078608ff */
[----:B------:R-:W-:Y:S02]  /*1010*/  LOP3.LUT R20, R27, 0x30, R14, 0x78, !PT ;  /* 0x000000301b147812 */ /* 0x000fe400078e780e */
[-C--:B------:R-:W-:Y:S02]  /*1020*/  LEA.HI.X.SX32 R177, R12, R30.reuse, 0x1, P0 ;  /* 0x0000001e0cb17211 */ /* 0x080fe400000f0eff */
[-C--:B------:R-:W-:Y:S02]  /*1030*/  LEA.HI.X.SX32 R173, R19, R30.reuse, 0x1, P2 ;  /* 0x0000001e13ad7211 */ /* 0x080fe400010f0eff */
[-C--:B------:R-:W-:Y:S02]  /*1040*/  LEA.HI.X.SX32 R167, R9, R30.reuse, 0x1, P3 ;  /* 0x0000001e09a77211 */ /* 0x080fe400018f0eff */
[----:B------:R-:W-:-:S02]  /*1050*/  LEA.HI.X.SX32 R175, R18, R30, 0x1, P1 ;  /* 0x0000001e12af7211 */ /* 0x000fc400008f0eff */
[----:B------:R-:W-:Y:S02]  /*1060*/  MOV R12, 0x3f800000 ;  /* 0x3f800000000c7802 */ /* 0x000fe40000000f00 */
[----:B------:R-:W-:Y:S02]  /*1070*/  MOV R171, 0xff800000 ;  /* 0xff80000000ab7802 */ /* 0x000fe40000000f00 */
[----:B------:R-:W-:Y:S02]  /*1080*/  MOV R19, RZ ;  /* 0x000000ff00137202 */ /* 0x000fe40000000f00 */
[----:B------:R-:W-:Y:S02]  /*1090*/  MOV R9, RZ ;  /* 0x000000ff00097202 */ /* 0x000fe40000000f00 */
[----:B------:R-:W-:Y:S02]  /*10a0*/  MOV R169, 0xff800000 ;  /* 0xff80000000a97802 */ /* 0x000fe40000000f00 */
[----:B------:R-:W-:-:S02]  /*10b0*/  MOV R22, 0x3f800000 ;  /* 0x3f80000000167802 */ /* 0x000fc40000000f00 */
[----:B------:R-:W-:Y:S02]  /*10c0*/  MOV R11, RZ ;  /* 0x000000ff000b7202 */ /* 0x000fe40000000f00 */
[----:B------:R-:W-:Y:S02]  /*10d0*/  LOP3.LUT R21, R29, 0x30, R14, 0x78, !PT ;  /* 0x000000301d157812 */ /* 0x000fe400078e780e */
[----:B------:R-:W-:Y:S02]  /*10e0*/  LOP3.LUT R10, R20, 0x40, RZ, 0x3c, !PT ;  /* 0x00000040140a7812 */ /* 0x000fe400078e3cff */
.L_x_2:
[----:B------:R-:W-:-:S04]  /*10f0*/  IMAD.WIDE R24, R19, 0x2, R200 ;  /* 0x0000000213187825 */ /* 0x000fc800078e02c8 */
[C---:B------:R-:W-:Y:S01]  /*1100*/  IMAD.WIDE R26, R19.reuse, 0x2, R198 ;  /* 0x00000002131a7825 */ /* 0x040fe200078e02c6 */
[----:B------:R0:W2:Y:S03]  /*1110*/  LDG.E.U16 R23, [R24.64] ;  /* 0x0000000418177981 */ /* 0x0000a6000c1e1500 */
[C---:B------:R-:W-:Y:S01]  /*1120*/  IMAD.WIDE R28, R19.reuse, 0x2, R196 ;  /* 0x00000002131c7825 */ /* 0x040fe200078e02c4 */
[----:B------:R1:W3:Y:S03]  /*1130*/  LDG.E.U16 R51, [R26.64] ;  /* 0x000000041a337981 */ /* 0x0002e6000c1e1500 */
[C---:B------:R-:W-:Y:S01]  /*1140*/  IMAD.WIDE R30, R19.reuse, 0x2, R194 ;  /* 0x00000002131e7825 */ /* 0x040fe200078e02c2 */
[----:B------:R4:W5:Y:S03]  /*1150*/  LDG.E.U16 R53, [R28.64] ;  /* 0x000000041c357981 */ /* 0x000966000c1e1500 */
[C---:B------:R-:W-:Y:S01]  /*1160*/  IMAD.WIDE R32, R19.reuse, 0x2, R192 ;  /* 0x0000000213207825 */ /* 0x040fe200078e02c0 */
[----:B------:R1:W5:Y:S03]  /*1170*/  LDG.E.U16 R55, [R30.64] ;  /* 0x000000041e377981 */ /* 0x000366000c1e1500 */
[C---:B------:R-:W-:Y:S01]  /*1180*/  IMAD.WIDE R34, R19.reuse, 0x2, R190 ;  /* 0x0000000213227825 */ /* 0x040fe200078e02be */
[----:B------:R1:W5:Y:S03]  /*1190*/  LDG.E.U16 R57, [R32.64] ;  /* 0x0000000420397981 */ /* 0x000366000c1e1500 */
[C---:B0-----:R-:W-:Y:S01]  /*11a0*/  IMAD.WIDE R24, R19.reuse, 0x2, R188 ;  /* 0x0000000213187825 */ /* 0x041fe200078e02bc */
[----:B------:R0:W5:Y:S03]  /*11b0*/  LDG.E.U16 R59, [R34.64] ;  /* 0x00000004223b7981 */ /* 0x000166000c1e1500 */
[----:B------:R-:W-:-:S02]  /*11c0*/  IMAD.WIDE R36, R19, 0x2, R186 ;  /* 0x0000000213247825 */ /* 0x000fc400078e02ba */
[----:B------:R-:W5:Y:S02]  /*11d0*/  LDG.E.U16 R25, [R24.64] ;  /* 0x0000000418197981 */ /* 0x000f64000c1e1500 */
[C---:B------:R-:W-:Y:S02]  /*11e0*/  IMAD.WIDE R44, R19.reuse, 0x2, R184 ;  /* 0x00000002132c7825 */ /* 0x040fe400078e02b8 */
[----:B------:R-:W5:Y:S02]  /*11f0*/  LDG.E.U16 R37, [R36.64] ;  /* 0x0000000424257981 */ /* 0x000f64000c1e1500 */
[C---:B------:R-:W-:Y:S02]  /*1200*/  IMAD.WIDE R46, R19.reuse, 0x2, R182 ;  /* 0x00000002132e7825 */ /* 0x040fe400078e02b6 */
[----:B------:R-:W5:Y:S02]  /*1210*/  LDG.E.U16 R45, [R44.64] ;  /* 0x000000042c2d7981 */ /* 0x000f64000c1e1500 */
[----:B-1----:R-:W-:-:S02]  /*1220*/  IMAD.WIDE R26, R19, 0x2, R178 ;  /* 0x00000002131a7825 */ /* 0x002fc400078e02b2 */
[----:B------:R-:W5:Y:S02]  /*1230*/  LDG.E.U16 R47, [R46.64] ;  /* 0x000000042e2f7981 */ /* 0x000f64000c1e1500 */
[C---:B----4-:R-:W-:Y:S02]  /*1240*/  IMAD.WIDE R28, R19.reuse, 0x2, R176 ;  /* 0x00000002131c7825 */ /* 0x050fe400078e02b0 */
[----:B------:R-:W4:Y:S02]  /*1250*/  LDG.E.U16 R27, [R26.64] ;  /* 0x000000041a1b7981 */ /* 0x000f24000c1e1500 */
[C---:B------:R-:W-:Y:S02]  /*1260*/  IMAD.WIDE R30, R19.reuse, 0x2, R174 ;  /* 0x00000002131e7825 */ /* 0x040fe400078e02ae */
[----:B------:R-:W4:Y:S02]  /*1270*/  LDG.E.U16 R29, [R28.64] ;  /* 0x000000041c1d7981 */ /* 0x000f24000c1e1500 */
[----:B------:R-:W-:-:S02]  /*1280*/  IMAD.WIDE R32, R19, 0x2, R172 ;  /* 0x0000000213207825 */ /* 0x000fc400078e02ac */
[----:B------:R-:W4:Y:S02]  /*1290*/  LDG.E.U16 R31, [R30.64] ;  /* 0x000000041e1f7981 */ /* 0x000f24000c1e1500 */
[C---:B0-----:R-:W-:Y:S02]  /*12a0*/  IMAD.WIDE R34, R19.reuse, 0x2, R166 ;  /* 0x0000000213227825 */ /* 0x041fe400078e02a6 */
[----:B------:R-:W4:Y:S02]  /*12b0*/  LDG.E.U16 R33, [R32.64] ;  /* 0x0000000420217981 */ /* 0x000f24000c1e1500 */
[----:B------:R-:W-:Y:S02]  /*12c0*/  IMAD.WIDE R48, R19, 0x2, R180 ;  /* 0x0000000213307825 */ /* 0x000fe400078e02b4 */
[----:B------:R-:W4:Y:S04]  /*12d0*/  LDG.E.U16 R35, [R34.64] ;  /* 0x0000000422237981 */ /* 0x000f28000c1e1500 */
[----:B------:R-:W4:Y:S04]  /*12e0*/  LDG.E.U16 R61, [R48.64] ;  /* 0x00000004303d7981 */ /* 0x000f28000c1e1500 */
[----:B------:R-:W-:Y:S01]  /*12f0*/  BAR.SYNC.DEFER_BLOCKING 0x0 ;  /* 0x0000000000007b1d */ /* 0x000fe20000010000 */
[----:B------:R-:W-:-:S05]  /*1300*/  IMAD.WIDE R206, R9, 0x2, R40 ;  /* 0x0000000209ce7825 */ /* 0x000fca00078e0228 */
[----:B--2---:R-:W-:Y:S04]  /*1310*/  STS.U16 [R16+0x2000], R23 ;  /* 0x0020001710007388 */ /* 0x004fe80000000400 */
        /* <DEDUP_REMOVED lines=9> */
[----:B----4-:R-:W-:Y:S04]  /*13b0*/  STS.U16 [R16+0x3600], R27 ;  /* 0x0036001b10007388 */ /* 0x010fe80000000400 */
[----:B------:R-:W-:Y:S04]  /*13c0*/  STS.U16 [R16+0x3800], R29 ;  /* 0x0038001d10007388 */ /* 0x000fe80000000400 */
[----:B------:R-:W-:Y:S04]  /*13d0*/  STS.U16 [R16+0x3a00], R31 ;  /* 0x003a001f10007388 */ /* 0x000fe80000000400 */
[----:B------:R-:W-:Y:S04]  /*13e0*/  STS.U16 [R16+0x3c00], R33 ;  /* 0x003c002110007388 */ /* 0x000fe80000000400 */
[----:B------:R-:W-:Y:S04]  /*13f0*/  STS.U16 [R16+0x3e00], R35 ;  /* 0x003e002310007388 */ /* 0x000fe80000000400 */
[----:B------:R-:W-:Y:S04]  /*1400*/  STS.U16 [R16+0x3400], R61 ;  /* 0x0034003d10007388 */ /* 0x000fe80000000400 */
[----:B------:R-:W-:Y:S06]  /*1410*/  BAR.SYNC.DEFER_BLOCKING 0x0 ;  /* 0x0000000000007b1d */ /* 0x000fec0000010000 */
[----:B------:R-:W-:Y:S04]  /*1420*/  LDSM.16.MT88.4 R48, [R17] ;  /* 0x000000001130783b */ /* 0x000fe80000004200 */
[----:B------:R-:W0:Y:S04]  /*1430*/  LDSM.16.M88.4 R116, [R21+0x2000] ;  /* 0x002000001574783b */ /* 0x000e280000000200 */
[----:B------:R-:W1:Y:S04]  /*1440*/  LDSM.16.M88.4 R112, [R21+0x2200] ;  /* 0x002200001570783b */ /* 0x000e680000000200 */
[----:B------:R-:W2:Y:S04]  /*1450*/  LDSM.16.M88.4 R60, [R21+0x2600] ;  /* 0x00260000153c783b */ /* 0x000ea80000000200 */
[----:B------:R-:W3:Y:S04]  /*1460*/  LDSM.16.M88.4 R52, [R21+0x2800] ;  /* 0x002800001534783b */ /* 0x000ee80000000200 */
[----:B------:R-:W4:Y:S04]  /*1470*/  LDSM.16.M88.4 R68, [R21+0x2400] ;  /* 0x002400001544783b */ /* 0x000f280000000200 */
[----:B------:R-:W4:Y:S04]  /*1480*/  LDSM.16.M88.4 R32, [R21+0x3000] ;  /* 0x003000001520783b */ /* 0x000f280000000200 */
[----:B------:R-:W3:Y:S04]  /*1490*/  LDSM.16.MT88.4 R24, [R17+0x1000] ;  /* 0x001000001118783b */ /* 0x000ee80000004200 */
[----:B------:R-:W4:Y:S04]  /*14a0*/  LDSM.16.M88.4 R44, [R21+0x2a00] ;  /* 0x002a0000152c783b */ /* 0x000f280000000200 */
[----:B------:R-:W4:Y:S04]  /*14b0*/  LDSM.16.M88.4 R96, [R21+0x2c00] ;  /* 0x002c00001560783b */ /* 0x000f280000000200 */
[----:B------:R-:W4:Y:S01]  /*14c0*/  LDSM.16.M88.4 R28, [R21+0x3200] ;  /* 0x00320000151c783b */ /* 0x000f220000000200 */
[C---:B0-----:R-:W-:Y:S03]  /*14d0*/  HMMA.16816.F32 R76, R48.reuse, R116, RZ ;  /* 0x00000074304c723c */ /* 0x041fe600000018ff */
[----:B------:R-:W0:Y:S04]  /*14e0*/  LDSM.16.M88.4 R92, [R21+0x2e00] ;  /* 0x002e0000155c783b */ /* 0x000e280000000200 */
[----:B------:R-:W-:Y:S01]  /*14f0*/  LDSM.16.M88.4 R124, [R21+0x3800] ;  /* 0x00380000157c783b */ /* 0x000fe20000000200 */
[----:B-1----:R-:W-:Y:S01]  /*1500*/  HMMA.16816.F32 R72, R48, R112, RZ ;  /* 0x000000703048723c */ /* 0x002fe200000018ff */
[----:B------:R-:W-:-:S02]  /*1510*/  IMAD.WIDE R208, R9, 0x2, R140 ;  /* 0x0000000209d07825 */ /* 0x000fc400078e028c */
[----:B------:R-:W5:Y:S04]  /*1520*/  LDG.E.U16 R206, [R206.64] ;  /* 0x00000004cece7981 */ /* 0x000f68000c1e1500 */
[----:B------:R-:W5:Y:S01]  /*1530*/  LDG.E.U16 R208, [R208.64] ;  /* 0x00000004d0d07981 */ /* 0x000f62000c1e1500 */
[C---:B--2---:R-:W-:Y:S08]  /*1540*/  HMMA.16816.F32 R64, R48.reuse, R60, RZ ;  /* 0x0000003c3040723c */ /* 0x044ff000000018ff */
[C---:B---3--:R-:W-:Y:S08]  /*1550*/  HMMA.16816.F32 R56, R48.reuse, R52, RZ ;  /* 0x000000343038723c */ /* 0x048ff000000018ff */
[C---:B----4-:R-:W-:Y:S08]  /*1560*/  HMMA.16816.F32 R84, R48.reuse, R68, RZ ;  /* 0x000000443054723c */ /* 0x050ff000000018ff */
[----:B------:R-:W-:Y:S08]  /*1570*/  HMMA.16816.F32 R88, R48, R32, RZ ;  /* 0x000000203058723c */ /* 0x000ff000000018ff */
[----:B------:R-:W-:Y:S01]  /*1580*/  HMMA.16816.F32 R116, R24, R118, R76 ;  /* 0x000000761874723c */ /* 0x000fe2000000184c */
[----:B------:R-:W-:Y:S07]  /*1590*/  LDSM.16.M88.4 R76, [R21+0x3600] ;  /* 0x00360000154c783b */ /* 0x000fee0000000200 */
[----:B------:R-:W-:Y:S08]  /*15a0*/  HMMA.16816.F32 R80, R48, R44, RZ ;  /* 0x0000002c3050723c */ /* 0x000ff000000018ff */
[C---:B------:R-:W-:Y:S01]  /*15b0*/  HMMA.16816.F32 R112, R24.reuse, R114, R72 ;  /* 0x000000721870723c */ /* 0x040fe20000001848 */
[----:B------:R-:W1:Y:S07]  /*15c0*/  LDSM.16.M88.4 R72, [R21+0x3400] ;  /* 0x003400001548783b */ /* 0x000e6e0000000200 */
[C---:B------:R-:W-:Y:S08]  /*15d0*/  HMMA.16816.F32 R60, R24.reuse, R62, R64 ;  /* 0x0000003e183c723c */ /* 0x040ff00000001840 */
[----:B------:R-:W-:Y:S08]  /*15e0*/  HMMA.16816.F32 R56, R24, R54, R56 ;  /* 0x000000361838723c */ /* 0x000ff00000001838 */
[C---:B------:R-:W-:Y:S08]  /*15f0*/  HMMA.16816.F32 R64, R48.reuse, R96, RZ ;  /* 0x000000603040723c */ /* 0x040ff000000018ff */
[----:B------:R-:W-:Y:S08]  /*1600*/  HMMA.16816.F32 R52, R48, R28, RZ ;  /* 0x0000001c3034723c */ /* 0x000ff000000018ff */
[----:B------:R-:W-:Y:S01]  /*1610*/  HMMA.16816.F32 R84, R24, R70, R84 ;  /* 0x000000461854723c */ /* 0x000fe20000001854 */
[----:B------:R-:W-:-:S02]  /*1620*/  FMUL R18, R116, c[0x0][0x188] ;  /* 0x0000620074127a20 */ /* 0x000fc40000400000 */
[----:B------:R-:W-:-:S05]  /*1630*/  FMUL R23, R117, c[0x0][0x188] ;  /* 0x0000620075177a20 */ /* 0x000fca0000400000 */
[----:B------:R-:W-:Y:S01]  /*1640*/  HMMA.16816.F32 R88, R24, R34, R88 ;  /* 0x000000221858723c */ /* 0x000fe20000001858 */
[----:B------:R-:W2:Y:S01]  /*1650*/  LDSM.16.M88.4 R32, [R21+0x3c00] ;  /* 0x003c00001520783b */ /* 0x000ea20000000200 */
[----:B------:R-:W-:Y:S01]  /*1660*/  FMUL R36, R112, c[0x0][0x188] ;  /* 0x0000620070247a20 */ /* 0x000fe20000400000 */
[----:B------:R-:W-:-:S05]  /*1670*/  FMNMX R23, R18, R23, !PT ;  /* 0x0000001712177209 */ /* 0x000fca0007800000 */
[----:B------:R-:W-:Y:S01]  /*1680*/  HMMA.16816.F32 R80, R24, R46, R80 ;  /* 0x0000002e1850723c */ /* 0x000fe20000001850 */
[----:B------:R-:W-:Y:S01]  /*1690*/  FMUL R18, R113, c[0x0][0x188] ;  /* 0x0000620071127a20 */ /* 0x000fe20000400000 */
[----:B------:R-:W-:-:S06]  /*16a0*/  FMNMX R37, R36, R23, !PT ;  /* 0x0000001724257209 */ /* 0x000fcc0007800000 */
[----:B0-----:R-:W-:Y:S01]  /*16b0*/  HMMA.16816.F32 R44, R48, R92, RZ ;  /* 0x0000005c302c723c */ /* 0x001fe200000018ff */
[----:B------:R-:W-:-:S07]  /*16c0*/  FMUL R23, R84, c[0x0][0x188] ;  /* 0x0000620054177a20 */ /* 0x000fce0000400000 */
[----:B------:R-:W-:Y:S01]  /*16d0*/  HMMA.16816.F32 R96, R24, R98, R64 ;  /* 0x000000621860723c */ /* 0x000fe20000001840 */
[----:B------:R-:W0:Y:S01]  /*16e0*/  LDSM.16.M88.4 R64, [R21+0x3a00] ;  /* 0x003a00001540783b */ /* 0x000e220000000200 */
[----:B------:R-:W-:-:S06]  /*16f0*/  FMNMX R36, R18, R37, !PT ;  /* 0x0000002512247209 */ /* 0x000fcc0007800000 */
[----:B------:R-:W-:Y:S01]  /*1700*/  HMMA.16816.F32 R52, R24, R30, R52 ;  /* 0x0000001e1834723c */ /* 0x000fe20000001834 */
[----:B------:R-:W3:Y:S01]  /*1710*/  LDSM.16.M88.4 R28, [R21+0x3e00] ;  /* 0x003e0000151c783b */ /* 0x000ee20000000200 */
[----:B------:R-:W-:Y:S01]  /*1720*/  FMUL R18, R85, c[0x0][0x188] ;  /* 0x0000620055127a20 */ /* 0x000fe20000400000 */
[----:B------:R-:W-:Y:S01]  /*1730*/  FMNMX R37, R23, R36, !PT ;  /* 0x0000002417257209 */ /* 0x000fe20007800000 */
[----:B------:R-:W-:-:S03]  /*1740*/  FMUL R23, R60, c[0x0][0x188] ;  /* 0x000062003c177a20 */ /* 0x000fc60000400000 */
[----:B------:R-:W-:Y:S01]  /*1750*/  FMNMX R36, R18, R37, !PT ;  /* 0x0000002512247209 */ /* 0x000fe20007800000 */
[----:B------:R-:W-:-:S03]  /*1760*/  FMUL R18, R61, c[0x0][0x188] ;  /* 0x000062003d127a20 */ /* 0x000fc60000400000 */
[----:B------:R-:W-:Y:S01]  /*1770*/  FMNMX R37, R23, R36, !PT ;  /* 0x0000002417257209 */ /* 0x000fe20007800000 */
[----:B------:R-:W-:Y:S01]  /*1780*/  HMMA.16816.F32 R92, R24, R94, R44 ;  /* 0x0000005e185c723c */ /* 0x000fe2000000182c */
[----:B------:R-:W-:Y:S02]  /*1790*/  FMUL R23, R56, c[0x0][0x188] ;  /* 0x0000620038177a20 */ /* 0x000fe40000400000 */
[----:B------:R-:W-:Y:S01]  /*17a0*/  FMNMX R36, R18, R37, !PT ;  /* 0x0000002512247209 */ /* 0x000fe20007800000 */
[----:B------:R-:W-:-:S04]  /*17b0*/  FMUL R18, R57, c[0x0][0x188] ;  /* 0x0000620039127a20 */ /* 0x000fc80000400000 */
[----:B-1----:R-:W-:Y:S01]  /*17c0*/  HMMA.16816.F32 R160, R48, R72, RZ ;  /* 0x0000004830a0723c */ /* 0x002fe200000018ff */
[----:B------:R-:W-:Y:S01]  /*17d0*/  FMNMX R37, R23, R36, !PT ;  /* 0x0000002417257209 */ /* 0x000fe20007800000 */
[----:B------:R-:W-:-:S03]  /*17e0*/  FMUL R23, R80, c[0x0][0x188] ;  /* 0x0000620050177a20 */ /* 0x000fc60000400000 */
[----:B------:R-:W-:Y:S01]  /*17f0*/  FMNMX R36, R18, R37, !PT ;  /* 0x0000002512247209 */ /* 0x000fe20007800000 */
[----:B------:R-:W-:Y:S02]  /*1800*/  FMUL R18, R81, c[0x0][0x188] ;  /* 0x0000620051127a20 */ /* 0x000fe40000400000 */
[C---:B------:R-:W-:Y:S08]  /*1810*/  HMMA.16816.F32 R128, R48.reuse, R76, RZ ;  /* 0x0000004c3080723c */ /* 0x040ff000000018ff */
[C---:B--2---:R-:W-:Y:S07]  /*1820*/  HMMA.16816.F32 R44, R48.reuse, R32, RZ ;  /* 0x00000020302c723c */ /* 0x044fee00000018ff */
[----:B------:R-:W-:Y:S01]  /*1830*/  FMNMX R33, R23, R36, !PT ;  /* 0x0000002417217209 */ /* 0x000fe20007800000 */
[----:B------:R-:W-:Y:S01]  /*1840*/  FMUL R23, R96, c[0x0][0x188] ;  /* 0x0000620060177a20 */ /* 0x000fe20000400000 */
[----:B------:R-:W-:Y:S02]  /*1850*/  HMMA.16816.F32 R68, R48, R124, RZ ;  /* 0x0000007c3044723c */ /* 0x000fe400000018ff */
[----:B------:R-:W-:Y:S01]  /*1860*/  FMNMX R32, R18, R33, !PT ;  /* 0x0000002112207209 */ /* 0x000fe20007800000 */
[----:B------:R-:W-:-:S05]  /*1870*/  FMUL R18, R97, c[0x0][0x188] ;  /* 0x0000620061127a20 */ /* 0x000fca0000400000 */
[C---:B0-----:R-:W-:Y:S08]  /*1880*/  HMMA.16816.F32 R120, R48.reuse, R64, RZ ;  /* 0x000000403078723c */ /* 0x041ff000000018ff */
[----:B---3--:R-:W-:Y:S07]  /*1890*/  HMMA.16816.F32 R48, R48, R28, RZ ;  /* 0x0000001c3030723c */ /* 0x008fee00000018ff */
[----:B------:R-:W-:Y:S01]  /*18a0*/  FMNMX R29, R23, R32, !PT ;  /* 0x00000020171d7209 */ /* 0x000fe20007800000 */
[----:B------:R-:W-:Y:S01]  /*18b0*/  FMUL R23, R92, c[0x0][0x188] ;  /* 0x000062005c177a20 */ /* 0x000fe20000400000 */
[----:B------:R-:W-:Y:S02]  /*18c0*/  HMMA.16816.F32 R72, R24, R74, R160 ;  /* 0x0000004a1848723c */ /* 0x000fe400000018a0 */
        /* <DEDUP_REMOVED lines=8> */
[----:B------:R-:W-:-:S03]  /*1950*/  FMUL R23, R52, c[0x0][0x188] ;  /* 0x0000620034177a20 */ /* 0x000fc60000400000 */
[----:B------:R-:W-:Y:S01]  /*1960*/  FMNMX R18, R18, R29, !PT ;  /* 0x0000001d12127209 */ /* 0x000fe20007800000 */
[----:B------:R-:W-:Y:S03]  /*1970*/  HMMA.16816.F32 R68, R24, R126, R68 ;  /* 0x0000007e1844723c */ /* 0x000fe60000001844 */
[----:B------:R-:W-:Y:S01]  /*1980*/  FMNMX R37, R23, R18, !PT ;  /* 0x0000001217257209 */ /* 0x000fe20007800000 */
[----:B------:R-:W-:Y:S02]  /*1990*/  FMUL R18, R53, c[0x0][0x188] ;  /* 0x0000620035127a20 */ /* 0x000fe40000400000 */
[----:B------:R-:W-:-:S03]  /*19a0*/  FMUL R23, R72, c[0x0][0x188] ;  /* 0x0000620048177a20 */ /* 0x000fc60000400000 */
[----:B------:R-:W-:Y:S01]  /*19b0*/  FMNMX R18, R18, R37, !PT ;  /* 0x0000002512127209 */ /* 0x000fe20007800000 */
[----:B------:R-:W-:Y:S07]  /*19c0*/  HMMA.16816.F32 R64, R24, R66, R120 ;  /* 0x000000421840723c */ /* 0x000fee0000001878 */
[----:B------:R-:W-:Y:S01]  /*19d0*/  FMNMX R121, R23, R18, !PT ;  /* 0x0000001217797209 */ /* 0x000fe20007800000 */
[----:B------:R-:W-:Y:S02]  /*19e0*/  FMUL R18, R73, c[0x0][0x188] ;  /* 0x0000620049127a20 */ /* 0x000fe40000400000 */
[----:B------:R-:W-:-:S03]  /*19f0*/  FMUL R23, R76, c[0x0][0x188] ;  /* 0x000062004c177a20 */ /* 0x000fc60000400000 */
[----:B------:R-:W-:-:S04]  /*1a00*/  FMNMX R18, R18, R121, !PT ;  /* 0x0000007912127209 */ /* 0x000fc80007800000 */
[----:B------:R-:W-:Y:S01]  /*1a10*/  FMNMX R123, R23, R18, !PT ;  /* 0x00000012177b7209 */ /* 0x000fe20007800000 */
[----:B------:R-:W-:Y:S02]  /*1a20*/  FMUL R18, R77, c[0x0][0x188] ;  /* 0x000062004d127a20 */ /* 0x000fe40000400000 */
[----:B------:R-:W-:-:S03]  /*1a30*/  IMAD.WIDE R126, R9, 0x2, R154 ;  /* 0x00000002097e7825 */ /* 0x000fc600078e029a */
[----:B------:R-:W-:Y:S01]  /*1a40*/  FMNMX R18, R18, R123, !PT ;  /* 0x0000007b12127209 */ /* 0x000fe20007800000 */
[----:B------:R-:W-:Y:S01]  /*1a50*/  FMUL R23, R68, c[0x0][0x188] ;  /* 0x0000620044177a20 */ /* 0x000fe20000400000 */
[----:B------:R0:W2:Y:S01]  /*1a60*/  LDG.E.U16 R121, [R126.64] ;  /* 0x000000047e797981 */ /* 0x0000a2000c1e1500 */
[C---:B------:R-:W-:Y:S01]  /*1a70*/  IMAD.WIDE R28, R9.reuse, 0x2, R164 ;  /* 0x00000002091c7825 */ /* 0x040fe200078e02a4 */
[C---:B------:R-:W-:Y:S03]  /*1a80*/  HMMA.16816.F32 R44, R24.reuse, R34, R44 ;  /* 0x00000022182c723c */ /* 0x040fe6000000182c */
[----:B------:R-:W-:Y:S01]  /*1a90*/  IMAD.WIDE R36, R9, 0x2, R156 ;  /* 0x0000000209247825 */ /* 0x000fe200078e029c */
[----:B------:R1:W3:Y:S01]  /*1aa0*/  LDG.E.U16 R124, [R28.64] ;  /* 0x000000041c7c7981 */ /* 0x0002e2000c1e1500 */
[----:B0-----:R-:W-:Y:S02]  /*1ab0*/  FMNMX R127, R23, R18, !PT ;  /* 0x00000012177f7209 */ /* 0x001fe40007800000 */
[----:B------:R-:W-:Y:S01]  /*1ac0*/  FMUL R18, R69, c[0x0][0x188] ;  /* 0x0000620045127a20 */ /* 0x000fe20000400000 */
[----:B------:R-:W-:Y:S01]  /*1ad0*/  HMMA.16816.F32 R48, R24, R30, R48 ;  /* 0x0000001e1830723c */ /* 0x000fe20000001830 */
[----:B------:R-:W-:Y:S01]  /*1ae0*/  FMUL R23, R64, c[0x0][0x188] ;  /* 0x0000620040177a20 */ /* 0x000fe20000400000 */
[----:B------:R0:W4:Y:S02]  /*1af0*/  LDG.E.U16 R120, [R36.64] ;  /* 0x0000000424787981 */ /* 0x000124000c1e1500 */
[----:B------:R-:W-:Y:S01]  /*1b00*/  FMNMX R18, R18, R127, !PT ;  /* 0x0000007f12127209 */ /* 0x000fe20007800000 */
[----:B-1----:R-:W-:-:S03]  /*1b10*/  IMAD.WIDE R28, R9, 0x2, R150 ;  /* 0x00000002091c7825 */ /* 0x002fc600078e0296 */
[----:B------:R-:W-:Y:S01]  /*1b20*/  FMNMX R25, R23, R18, !PT ;  /* 0x0000001217197209 */ /* 0x000fe20007800000 */
[----:B------:R-:W-:Y:S01]  /*1b30*/  IMAD.WIDE R32, R9, 0x2, R158 ;  /* 0x0000000209207825 */ /* 0x000fe200078e029e */
[----:B------:R1:W2:Y:S03]  /*1b40*/  LDG.E.U16 R123, [R28.64] ;  /* 0x000000041c7b7981 */ /* 0x0002a6000c1e1500 */
[----:B------:R-:W-:Y:S01]  /*1b50*/  FMUL R18, R65, c[0x0][0x188] ;  /* 0x0000620041127a20 */ /* 0x000fe20000400000 */
[----:B------:R0:W2:Y:S01]  /*1b60*/  LDG.E.U16 R125, [R32.64] ;  /* 0x00000004207d7981 */ /* 0x0000a2000c1e1500 */
[----:B------:R-:W-:-:S04]  /*1b70*/  IMAD.WIDE R128, R9, 0x2, R152 ;  /* 0x0000000209807825 */ /* 0x000fc800078e0298 */
[C---:B------:R-:W-:Y:S01]  /*1b80*/  IMAD.WIDE R130, R9.reuse, 0x2, R136 ;  /* 0x0000000209827825 */ /* 0x040fe200078e0288 */
[----:B------:R-:W-:Y:S01]  /*1b90*/  FMNMX R18, R18, R25, !PT ;  /* 0x0000001912127209 */ /* 0x000fe20007800000 */
[----:B------:R1:W2:Y:S02]  /*1ba0*/  LDG.E.U16 R122, [R128.64] ;  /* 0x00000004807a7981 */ /* 0x0002a4000c1e1500 */
[C---:B------:R-:W-:Y:S02]  /*1bb0*/  IMAD.WIDE R34, R9.reuse, 0x2, R144 ;  /* 0x0000000209227825 */ /* 0x040fe400078e0290 */
[----:B------:R5:W4:Y:S02]  /*1bc0*/  LDG.E.U16 R130, [R130.64] ;  /* 0x0000000482827981 */ /* 0x000b24000c1e1500 */
[----:B0-----:R-:W-:-:S04]  /*1bd0*/  IMAD.WIDE R36, R9, 0x2, R38 ;  /* 0x0000000209247825 */ /* 0x001fc800078e0226 */
[C---:B-1----:R-:W-:Y:S01]  /*1be0*/  IMAD.WIDE R28, R9.reuse, 0x2, R138 ;  /* 0x00000002091c7825 */ /* 0x042fe200078e028a */
[----:B------:R0:W4:Y:S03]  /*1bf0*/  LDG.E.U16 R128, [R34.64] ;  /* 0x0000000422807981 */ /* 0x000126000c1e1500 */
[C---:B------:R-:W-:Y:S01]  /*1c00*/  IMAD.WIDE R32, R9.reuse, 0x2, R148 ;  /* 0x0000000209207825 */ /* 0x040fe200078e0294 */
[----:B------:R-:W4:Y:S03]  /*1c10*/  LDG.E.U16 R127, [R36.64] ;  /* 0x00000004247f7981 */ /* 0x000f26000c1e1500 */
[C---:B------:R-:W-:Y:S01]  /*1c20*/  IMAD.WIDE R24, R9.reuse, 0x2, R146 ;  /* 0x0000000209187825 */ /* 0x040fe200078e0292 */
[----:B------:R1:W4:Y:S03]  /*1c30*/  LDG.E.U16 R129, [R28.64] ;  /* 0x000000041c817981 */ /* 0x000326000c1e1500 */
[C---:B------:R-:W-:Y:S01]  /*1c40*/  IMAD.WIDE R26, R9.reuse, 0x2, R42 ;  /* 0x00000002091a7825 */ /* 0x040fe200078e022a */
[----:B------:R0:W4:Y:S03]  /*1c50*/  LDG.E.U16 R126, [R32.64] ;  /* 0x00000004207e7981 */ /* 0x000126000c1e1500 */
[----:B------:R-:W-:Y:S01]  /*1c60*/  IMAD.WIDE R30, R9, 0x2, R142 ;  /* 0x00000002091e7825 */ /* 0x000fe200078e028e */
[----:B-----5:R5:W4:Y:S04]  /*1c70*/  LDG.E.U16 R131, [R24.64] ;  /* 0x0000000418837981 */ /* 0x020b28000c1e1500 */
[----:B------:R0:W4:Y:S04]  /*1c80*/  LDG.E.U16 R211, [R26.64] ;  /* 0x000000041ad37981 */ /* 0x000128000c1e1500 */
[----:B------:R1:W4:Y:S01]  /*1c90*/  LDG.E.U16 R213, [R30.64] ;  /* 0x000000041ed57981 */ /* 0x000322000c1e1500 */
[----:B------:R-:W-:-:S02]  /*1ca0*/  FMUL R23, R44, c[0x0][0x188] ;  /* 0x000062002c177a20 */ /* 0x000fc40000400000 */
[----:B-----5:R-:W-:Y:S01]  /*1cb0*/  FMUL R24, R119, c[0x0][0x188] ;  /* 0x0000620077187a20 */ /* 0x020fe20000400000 */
[----:B------:R-:W-:Y:S02]  /*1cc0*/  BAR.SYNC.DEFER_BLOCKING 0x0 ;  /* 0x0000000000007b1d */ /* 0x000fe40000010000 */
[----:B0-----:R-:W-:Y:S01]  /*1cd0*/  FMNMX R33, R23, R18, !PT ;  /* 0x0000001217217209 */ /* 0x001fe20007800000 */
[----:B------:R-:W-:Y:S02]  /*1ce0*/  FMUL R18, R45, c[0x0][0x188] ;  /* 0x000062002d127a20 */ /* 0x000fe40000400000 */
[----:B------:R-:W-:-:S03]  /*1cf0*/  FMUL R23, R48, c[0x0][0x188] ;  /* 0x0000620030177a20 */ /* 0x000fc60000400000 */
[----:B------:R-:W-:Y:S01]  /*1d00*/  FMNMX R32, R18, R33, !PT ;  /* 0x0000002112207209 */ /* 0x000fe20007800000 */
[----:B------:R-:W-:-:S03]  /*1d10*/  FMUL R18, R49, c[0x0][0x188] ;  /* 0x0000620031127a20 */ /* 0x000fc60000400000 */
[----:B------:R-:W-:-:S04]  /*1d20*/  FMNMX R23, R23, R32, !PT ;  /* 0x0000002017177209 */ /* 0x000fc80007800000 */
[----:B-1----:R-:W-:-:S05]  /*1d30*/  FMNMX R28, R18, R23, !PT ;  /* 0x00000017121c7209 */ /* 0x002fca0007800000 */
[----:B------:R-:W0:Y:S01]  /*1d40*/  SHFL.BFLY PT, R23, R28, 0x2, 0x1f ;  /* 0x0c401f001c177f89 */ /* 0x000e2200000e0000 */
[----:B------:R-:W-:Y:S01]  /*1d50*/  FMUL R25, R114, c[0x0][0x188] ;  /* 0x0000620072197a20 */ /* 0x000fe20000400000 */
[----:B0-----:R-:W-:Y:S01]  /*1d60*/  FMNMX R29, R28, R23, !PT ;  /* 0x000000171c1d7209 */ /* 0x001fe20007800000 */
[----:B------:R-:W-:-:S05]  /*1d70*/  FMUL R23, R118, c[0x0][0x188] ;  /* 0x0000620076177a20 */ /* 0x000fca0000400000 */
[----:B------:R-:W-:Y:S01]  /*1d80*/  FMNMX R24, R23, R24, !PT ;  /* 0x0000001817187209 */ /* 0x000fe20007800000 */
[----:B------:R-:W-:-:S03]  /*1d90*/  FMUL R23, R115, c[0x0][0x188] ;  /* 0x0000620073177a20 */ /* 0x000fc60000400000 */
        /* <DEDUP_REMOVED lines=41> */
[----:B------:R-:W0:Y:S01]  /*2030*/  SHFL.BFLY PT, R18, R29, 0x1, 0x1f ;  /* 0x0c201f001d127f89 */ /* 0x000e2200000e0000 */
[----:B------:R-:W-:Y:S02]  /*2040*/  FMUL R24, R70, c[0x0][0x188] ;  /* 0x0000620046187a20 */ /* 0x000fe40000400000 */
        /* <DEDUP_REMOVED lines=11> */
[----:B------:R-:W-:Y:S01]  /*2100*/  FMUL R26, R50, c[0x0][0x188] ;  /* 0x00006200321a7a20 */ /* 0x000fe20000400000 */
[----:B0-----:R-:W-:Y:S02]  /*2110*/  FMNMX R18, R29, R18, !PT ;  /* 0x000000121d127209 */ /* 0x001fe40007800000 */
[----:B------:R-:W-:Y:S01]  /*2120*/  FMNMX R29, R27, R28, !PT ;  /* 0x0000001c1b1d7209 */ /* 0x000fe20007800000 */
[----:B------:R-:W-:-:S03]  /*2130*/  FMUL R27, R51, c[0x0][0x188] ;  /* 0x00006200331b7a20 */ /* 0x000fc60000400000 */
[----:B------:R-:W-:-:S04]  /*2140*/  FMNMX R28, R26, R29, !PT ;  /* 0x0000001d1a1c7209 */ /* 0x000fc80007800000 */
[----:B------:R-:W-:-:S05]  /*2150*/  FMNMX R33, R27, R28, !PT ;  /* 0x0000001c1b217209 */ /* 0x000fca0007800000 */
[----:B------:R-:W0:Y:S01]  /*2160*/  SHFL.BFLY PT, R34, R33, 0x2, 0x1f ;  /* 0x0c401f0021227f89 */ /* 0x000e2200000e0000 */
[----:B------:R-:W-:-:S05]  /*2170*/  FMNMX R18, R18, R171, !PT ;  /* 0x000000ab12127209 */ /* 0x000fca0007800000 */
[--C-:B------:R-:W-:Y:S02]  /*2180*/  FFMA R52, R52, c[0x0][0x188], -R18.reuse ;  /* 0x0000620034347a23 */ /* 0x100fe40000000812 */
[----:B------:R-:W-:Y:S02]  /*2190*/  FFMA R53, R53, c[0x0][0x188], -R18 ;  /* 0x0000620035357a23 */ /* 0x000fe40000000812 */
[----:B------:R-:W-:Y:S02]  /*21a0*/  FMUL R29, R52, 1.4426950216293334961 ;  /* 0x3fb8aa3b341d7820 */ /* 0x000fe40000400000 */
[----:B------:R-:W-:Y:S01]  /*21b0*/  FMUL R30, R53, 1.4426950216293334961 ;  /* 0x3fb8aa3b351e7820 */ /* 0x000fe20000400000 */
[----:B0-----:R-:W-:-:S05]  /*21c0*/  FMNMX R52, R33, R34, !PT ;  /* 0x0000002221347209 */ /* 0x001fca0007800000 */
[----:B------:R-:W0:Y:S01]  /*21d0*/  SHFL.BFLY PT, R53, R52, 0x1, 0x1f ;  /* 0x0c201f0034357f89 */ /* 0x000e2200000e0000 */
[----:B------:R-:W-:-:S04]  /*21e0*/  FFMA R56, R56, c[0x0][0x188], -R18 ;  /* 0x0000620038387a23 */ /* 0x000fc80000000812 */
[----:B------:R-:W-:-:S04]  /*21f0*/  FMUL R56, R56, 1.4426950216293334961 ;  /* 0x3fb8aa3b38387820 */ /* 0x000fc80000400000 */
[----:B------:R0:W-:Y:S01]  /*2200*/  MUFU.EX2 R163, R56 ;  /* 0x0000003800a37308 */ /* 0x0001e20000000800 */
[--C-:B------:R-:W-:Y:S01]  /*2210*/  FFMA R116, R116, c[0x0][0x188], -R18.reuse ;  /* 0x0000620074747a23 */ /* 0x100fe20000000812 */
[----:B---3--:R1:W-:Y:S01]  /*2220*/  STS.U16 [R5+0x2000], R124 ;  /* 0x0020007c05007388 */ /* 0x0083e20000000400 */
[----:B0-----:R-:W-:Y:S01]  /*2230*/  FMNMX R56, R52, R53, !PT ;  /* 0x0000003534387209 */ /* 0x001fe20007800000 */
[--C-:B------:R-:W-:Y:S02]  /*2240*/  FFMA R53, R44, c[0x0][0x188], -R18.reuse ;  /* 0x000062002c357a23 */ /* 0x100fe40000000812 */
[----:B------:R-:W-:Y:S01]  /*2250*/  FFMA R117, R117, c[0x0][0x188], -R18 ;  /* 0x0000620075757a23 */ /* 0x000fe20000000812 */
[----:B------:R-:W-:Y:S01]  /*2260*/  FMNMX R44, R56, R169, !PT ;  /* 0x000000a9382c7209 */ /* 0x000fe20007800000 */
[----:B--2---:R-:W-:Y:S04]  /*2270*/  STS.U16 [R5+0x2800], R122 ;  /* 0x0028007a05007388 */ /* 0x004fe80000000400 */
[----:B----4-:R-:W-:Y:S04]  /*2280*/  STS.U16 [R5+0x3800], R130 ;  /* 0x0038008205007388 */ /* 0x010fe80000000400 */
        /* <DEDUP_REMOVED lines=10> */
[----:B------:R-:W-:Y:S04]  /*2330*/  STS.U16 [R8+0x2e00], R131 ;  /* 0x002e008308007388 */ /* 0x000fe80000000400 */
[----:B------:R-:W-:Y:S04]  /*2340*/  STS.U16 [R8+0x3600], R211 ;  /* 0x003600d308007388 */ /* 0x000fe80000000400 */
[----:B------:R-:W-:Y:S04]  /*2350*/  STS.U16 [R8+0x3e00], R213 ;  /* 0x003e00d508007388 */ /* 0x000fe80000000400 */
[----:B------:R-:W-:Y:S01]  /*2360*/  BAR.SYNC.DEFER_BLOCKING 0x0 ;  /* 0x0000000000007b1d */ /* 0x000fe20000010000 */
[----:B------:R-:W-:-:S02]  /*2370*/  FMUL R116, R116, 1.4426950216293334961 ;  /* 0x3fb8aa3b74747820 */ /* 0x000fc40000400000 */
[----:B------:R-:W-:Y:S02]  /*2380*/  FMUL R117, R117, 1.4426950216293334961 ;  /* 0x3fb8aa3b75757820 */ /* 0x000fe40000400000 */
[--C-:B------:R-:W-:Y:S02]  /*2390*/  FFMA R72, R72, c[0x0][0x188], -R18.reuse ;  /* 0x0000620048487a23 */ /* 0x100fe40000000812 */
[----:B------:R-:W-:Y:S02]  /*23a0*/  FFMA R73, R73, c[0x0][0x188], -R18 ;  /* 0x0000620049497a23 */ /* 0x000fe40000000812 */
[--C-:B------:R-:W-:Y:S02]  /*23b0*/  FFMA R118, R118, c[0x0][0x188], -R44.reuse ;  /* 0x0000620076767a23 */ /* 0x100fe4000000082c */
[----:B------:R-:W-:Y:S01]  /*23c0*/  FFMA R119, R119, c[0x0][0x188], -R44 ;  /* 0x0000620077777a23 */ /* 0x000fe2000000082c */
[----:B------:R-:W-:Y:S01]  /*23d0*/  MUFU.EX2 R204, R116 ;  /* 0x0000007400cc7308 */ /* 0x000fe20000000800 */
[----:B------:R-:W-:-:S02]  /*23e0*/  FMUL R31, R72, 1.4426950216293334961 ;  /* 0x3fb8aa3b481f7820 */ /* 0x000fc40000400000 */
[----:B------:R-:W-:Y:S02]  /*23f0*/  FMUL R32, R73, 1.4426950216293334961 ;  /* 0x3fb8aa3b49207820 */ /* 0x000fe40000400000 */
[--C-:B------:R-:W-:Y:S02]  /*2400*/  FFMA R65, R65, c[0x0][0x188], -R18.reuse ;  /* 0x0000620041417a23 */ /* 0x100fe40000000812 */
[----:B------:R-:W-:Y:S01]  /*2410*/  FMUL R56, R53, 1.4426950216293334961 ;  /* 0x3fb8aa3b35387820 */ /* 0x000fe20000400000 */
[----:B------:R2:W1:Y:S01]  /*2420*/  MUFU.EX2 R209, R117 ;  /* 0x0000007500d17308 */ /* 0x0004620000000800 */
[----:B------:R-:W-:Y:S02]  /*2430*/  FMUL R72, R118, 1.4426950216293334961 ;  /* 0x3fb8aa3b76487820 */ /* 0x000fe40000400000 */
[----:B------:R-:W-:Y:S01]  /*2440*/  FMUL R73, R119, 1.4426950216293334961 ;  /* 0x3fb8aa3b77497820 */ /* 0x000fe20000400000 */
[----:B------:R-:W-:Y:S01]  /*2450*/  LDSM.16.M88.4 R120, [R20+0x3000] ;  /* 0x003000001478783b */ /* 0x000fe20000000200 */
[----:B------:R-:W-:-:S02]  /*2460*/  FFMA R64, R64, c[0x0][0x188], -R18 ;  /* 0x0000620040407a23 */ /* 0x000fc40000000812 */
[--C-:B------:R-:W-:Y:S01]  /*2470*/  FFMA R112, R112, c[0x0][0x188], -R18.reuse ;  /* 0x0000620070707a23 */ /* 0x100fe20000000812 */
[----:B------:R-:W-:Y:S01]  /*2480*/  LDSM.16.M88.4 R128, [R20+0x3800] ;  /* 0x003800001480783b */ /* 0x000fe20000000200 */
[----:B------:R-:W-:-:S03]  /*2490*/  FFMA R113, R113, c[0x0][0x188], -R18 ;  /* 0x0000620071717a23 */ /* 0x000fc60000000812 */
[----:B--2---:R-:W2:Y:S01]  /*24a0*/  LDSM.16.M88.4 R116, [R20+0x2000] ;  /* 0x002000001474783b */ /* 0x004ea20000000200 */
[--C-:B------:R-:W-:Y:S02]  /*24b0*/  FFMA R53, R45, c[0x0][0x188], -R18.reuse ;  /* 0x000062002d357a23 */ /* 0x100fe40000000812 */
[----:B------:R-:W-:Y:S01]  /*24c0*/  FMUL R65, R65, 1.4426950216293334961 ;  /* 0x3fb8aa3b41417820 */ /* 0x000fe20000400000 */
[----:B------:R3:W-:Y:S01]  /*24d0*/  MUFU.EX2 R45, R56 ;  /* 0x00000038002d7308 */ /* 0x0007e20000000800 */
[----:B------:R-:W-:Y:S02]  /*24e0*/  FMUL R37, R64, 1.4426950216293334961 ;  /* 0x3fb8aa3b40257820 */ /* 0x000fe40000400000 */
[----:B------:R-:W-:Y:S02]  /*24f0*/  FMUL R112, R112, 1.4426950216293334961 ;  /* 0x3fb8aa3b70707820 */ /* 0x000fe40000400000 */
[----:B------:R-:W-:Y:S02]  /*2500*/  FMUL R113, R113, 1.4426950216293334961 ;  /* 0x3fb8aa3b71717820 */ /* 0x000fe40000400000 */
[----:B------:R-:W-:-:S02]  /*2510*/  FFMA R68, R68, c[0x0][0x188], -R18 ;  /* 0x0000620044447a23 */ /* 0x000fc40000000812 */
[----:B---3--:R-:W-:Y:S01]  /*2520*/  FADD R56, -R44, R169 ;  /* 0x000000a92c387221 */ /* 0x008fe20000000100 */
[----:B------:R3:W-:Y:S01]  /*2530*/  MUFU.EX2 R52, R65 ;  /* 0x0000004100347308 */ /* 0x0007e20000000800 */
[----:B------:R-:W-:Y:S02]  /*2540*/  FMUL R64, R53, 1.4426950216293334961 ;  /* 0x3fb8aa3b35407820 */ /* 0x000fe40000400000 */
[----:B------:R-:W-:Y:S02]  /*2550*/  FFMA R114, R114, c[0x0][0x188], -R44 ;  /* 0x0000620072727a23 */ /* 0x000fe4000000082c */
[----:B------:R-:W-:Y:S02]  /*2560*/  FADD R53, -R18, R171 ;  /* 0x000000ab12357221 */ /* 0x000fe40000000100 */
[----:B------:R-:W-:Y:S02]  /*2570*/  FMUL R35, R68, 1.4426950216293334961 ;  /* 0x3fb8aa3b44237820 */ /* 0x000fe40000400000 */
[----:B---3--:R-:W-:-:S02]  /*2580*/  FMUL R65, R56, 1.4426950216293334961 ;  /* 0x3fb8aa3b38417820 */ /* 0x008fc40000400000 */
[----:B------:R-:W-:Y:S01]  /*2590*/  FFMA R56, R115, c[0x0][0x188], -R44 ;  /* 0x0000620073387a23 */ /* 0x000fe2000000082c */
[----:B------:R-:W-:Y:S01]  /*25a0*/  MUFU.EX2 R202, R112 ;  /* 0x0000007000ca7308 */ /* 0x000fe20000000800 */
[----:B------:R-:W-:Y:S02]  /*25b0*/  FFMA R69, R69, c[0x0][0x188], -R18 ;  /* 0x0000620045457a23 */ /* 0x000fe40000000812 */
[----:B------:R-:W-:Y:S02]  /*25c0*/  FMUL R53, R53, 1.4426950216293334961 ;  /* 0x3fb8aa3b35357820 */ /* 0x000fe40000400000 */
[----:B------:R-:W-:-:S03]  /*25d0*/  FMUL R68, R114, 1.4426950216293334961 ;  /* 0x3fb8aa3b72447820 */ /* 0x000fc60000400000 */
[----:B------:R3:W0:Y:S01]  /*25e0*/  MUFU.EX2 R207, R113 ;  /* 0x0000007100cf7308 */ /* 0x0006220000000800 */
[----:B------:R-:W-:Y:S02]  /*25f0*/  FMUL R56, R56, 1.4426950216293334961 ;  /* 0x3fb8aa3b38387820 */ /* 0x000fe40000400000 */
[----:B------:R-:W-:Y:S01]  /*2600*/  FMUL R36, R69, 1.4426950216293334961 ;  /* 0x3fb8aa3b45247820 */ /* 0x000fe20000400000 */
[----:B---3--:R-:W3:Y:S04]  /*2610*/  LDSM.16.M88.4 R112, [R20+0x2800] ;  /* 0x002800001470783b */ /* 0x008ee80000000200 */
[----:B------:R-:W-:Y:S08]  /*2620*/  MUFU.EX2 R53, R53 ;  /* 0x0000003500357308 */ /* 0x000ff00000000800 */
[----:B------:R-:W-:Y:S08]  /*2630*/  MUFU.EX2 R72, R72 ;  /* 0x0000004800487308 */ /* 0x000ff00000000800 */
[----:B------:R-:W4:Y:S08]  /*2640*/  MUFU.EX2 R73, R73 ;  /* 0x0000004900497308 */ /* 0x000f300000000800 */
[----:B------:R-:W-:Y:S08]  /*2650*/  MUFU.EX2 R68, R68 ;  /* 0x0000004400447308 */ /* 0x000ff00000000800 */
[----:B------:R-:W-:Y:S08]  /*2660*/  MUFU.EX2 R65, R65 ;  /* 0x0000004100417308 */ /* 0x000ff00000000800 */
[----:B------:R-:W5:Y:S01]  /*2670*/  MUFU.EX2 R69, R56 ;  /* 0x0000003800457308 */ /* 0x000f620000000800 */
[----:B------:R-:W-:-:S02]  /*2680*/  FFMA R76, R76, c[0x0][0x188], -R18 ;  /* 0x000062004c4c7a23 */ /* 0x000fc40000000812 */
[----:B------:R-:W-:Y:S01]  /*2690*/  FFMA R86, R86, c[0x0][0x188], -R44 ;  /* 0x0000620056567a23 */ /* 0x000fe2000000082c */
[----:B-1----:R-:W-:Y:S01]  /*26a0*/  F2FP.PACK_AB R124, R209, R204 ;  /* 0x000000ccd17c723e */ /* 0x002fe200000000ff */
[--C-:B------:R-:W-:Y:S01]  /*26b0*/  FFMA R84, R84, c[0x0][0x188], -R18.reuse ;  /* 0x0000620054547a23 */ /* 0x100fe20000000812 */
[----:B0-----:R-:W-:Y:S01]  /*26c0*/  F2FP.PACK_AB R126, R207, R202 ;  /* 0x000000cacf7e723e */ /* 0x001fe200000000ff */
[--C-:B------:R-:W-:Y:S01]  /*26d0*/  FFMA R85, R85, c[0x0][0x188], -R18.reuse ;  /* 0x0000620055557a23 */ /* 0x100fe20000000812 */
[----:B----4-:R-:W-:Y:S01]  /*26e0*/  F2FP.PACK_AB R125, R73, R72 ;  /* 0x00000048497d723e */ /* 0x010fe200000000ff */
[--C-:B------:R-:W-:Y:S02]  /*26f0*/  FFMA R60, R60, c[0x0][0x188], -R18.reuse ;  /* 0x000062003c3c7a23 */ /* 0x100fe40000000812 */
[----:B------:R-:W-:Y:S02]  /*2700*/  FFMA R61, R61, c[0x0][0x188], -R18 ;  /* 0x000062003d3d7a23 */ /* 0x000fe40000000812 */
[----:B------:R-:W-:-:S02]  /*2710*/  FMUL R132, R53, R132 ;  /* 0x0000008435847220 */ /* 0x000fc40000400000 */
[----:B------:R-:W-:Y:S01]  /*2720*/  FMUL R133, R53, R133 ;  /* 0x0000008535857220 */ /* 0x000fe20000400000 */
[----:B-----5:R-:W-:Y:S01]  /*2730*/  F2FP.PACK_AB R127, R69, R68 ;  /* 0x00000044457f723e */ /* 0x020fe200000000ff */
[C---:B------:R-:W-:Y:S02]  /*2740*/  FMUL R134, R65.reuse, R134 ;  /* 0x0000008641867220 */ /* 0x040fe40000400000 */
[----:B------:R-:W-:Y:S02]  /*2750*/  FMUL R135, R65, R135 ;  /* 0x0000008741877220 */ /* 0x000fe40000400000 */
[--C-:B------:R-:W-:Y:S02]  /*2760*/  FFMA R87, R87, c[0x0][0x188], -R44.reuse ;  /* 0x0000620057577a23 */ /* 0x100fe4000000082c */
[--C-:B------:R-:W-:Y:S02]  /*2770*/  FFMA R62, R62, c[0x0][0x188], -R44.reuse ;  /* 0x000062003e3e7a23 */ /* 0x100fe4000000082c */
[----:B------:R-:W-:-:S02]  /*2780*/  FFMA R63, R63, c[0x0][0x188], -R44 ;  /* 0x000062003f3f7a23 */ /* 0x000fc4000000082c */
[----:B------:R-:W-:Y:S02]  /*2790*/  FMUL R33, R76, 1.4426950216293334961 ;  /* 0x3fb8aa3b4c217820 */ /* 0x000fe40000400000 */
[--C-:B------:R-:W-:Y:S02]  /*27a0*/  FFMA R88, R88, c[0x0][0x188], -R18.reuse ;  /* 0x0000620058587a23 */ /* 0x100fe40000000812 */
[--C-:B------:R-:W-:Y:S02]  /*27b0*/  FFMA R89, R89, c[0x0][0x188], -R18.reuse ;  /* 0x0000620059597a23 */ /* 0x100fe40000000812 */
[----:B------:R-:W-:Y:S02]  /*27c0*/  FFMA R77, R77, c[0x0][0x188], -R18 ;  /* 0x000062004d4d7a23 */ /* 0x000fe40000000812 */
[----:B------:R-:W-:Y:S02]  /*27d0*/  FMUL R76, R86, 1.4426950216293334961 ;  /* 0x3fb8aa3b564c7820 */ /* 0x000fe40000400000 */
[----:B------:R-:W-:-:S02]  /*27e0*/  FMUL R84, R84, 1.4426950216293334961 ;  /* 0x3fb8aa3b54547820 */ /* 0x000fc40000400000 */
[----:B------:R-:W-:Y:S02]  /*27f0*/  FMUL R85, R85, 1.4426950216293334961 ;  /* 0x3fb8aa3b55557820 */ /* 0x000fe40000400000 */
[----:B------:R-:W-:Y:S02]  /*2800*/  FMUL R60, R60, 1.4426950216293334961 ;  /* 0x3fb8aa3b3c3c7820 */ /* 0x000fe40000400000 */
[----:B------:R-:W-:Y:S02]  /*2810*/  FMUL R61, R61, 1.4426950216293334961 ;  /* 0x3fb8aa3b3d3d7820 */ /* 0x000fe40000400000 */
[----:B------:R-:W-:Y:S02]  /*2820*/  FMUL R87, R87, 1.4426950216293334961 ;  /* 0x3fb8aa3b57577820 */ /* 0x000fe40000400000 */
[----:B------:R-:W-:Y:S02]  /*2830*/  FMUL R62, R62, 1.4426950216293334961 ;  /* 0x3fb8aa3b3e3e7820 */ /* 0x000fe40000400000 */
[----:B------:R-:W-:-:S02]  /*2840*/  FMUL R63, R63, 1.4426950216293334961 ;  /* 0x3fb8aa3b3f3f7820 */ /* 0x000fc40000400000 */
[----:B------:R-:W-:Y:S01]  /*2850*/  FFMA R92, R92, c[0x0][0x188], -R18 ;  /* 0x000062005c5c7a23 */ /* 0x000fe20000000812 */
[----:B--2---:R-:W-:Y:S01]  /*2860*/  HMMA.16816.F32 R132, R124, R116, R132 ;  /* 0x000000747c84723c */ /* 0x004fe20000001884 */
[----:B------:R-:W-:Y:S01]  /*2870*/  FMUL R27, R88, 1.4426950216293334961 ;  /* 0x3fb8aa3b581b7820 */ /* 0x000fe20000400000 */
[----:B------:R-:W-:Y:S01]  /*2880*/  MUFU.EX2 R170, R84 ;  /* 0x0000005400aa7308 */ /* 0x000fe20000000800 */
[----:B------:R-:W-:Y:S02]  /*2890*/  FMUL R28, R89, 1.4426950216293334961 ;  /* 0x3fb8aa3b591c7820 */ /* 0x000fe40000400000 */
[----:B------:R-:W-:Y:S02]  /*28a0*/  FMUL R34, R77, 1.4426950216293334961 ;  /* 0x3fb8aa3b4d227820 */ /* 0x000fe40000400000 */
[----:B------:R-:W-:-:S03]  /*28b0*/  FMUL R92, R92, 1.4426950216293334961 ;  /* 0x3fb8aa3b5c5c7820 */ /* 0x000fc60000400000 */
[----:B------:R-:W0:Y:S01]  /*28c0*/  MUFU.EX2 R205, R85 ;  /* 0x0000005500cd7308 */ /* 0x000e220000000800 */
[C---:B------:R-:W-:Y:S02]  /*28d0*/  FMUL R100, R53.reuse, R100 ;  /* 0x0000006435647220 */ /* 0x040fe40000400000 */
[----:B------:R-:W-:-:S05]  /*28e0*/  FMUL R101, R53, R101 ;  /* 0x0000006535657220 */ /* 0x000fca0000400000 */
[----:B------:R1:W-:Y:S01]  /*28f0*/  MUFU.EX2 R203, R60 ;  /* 0x0000003c00cb7308 */ /* 0x0003e20000000800 */
[C---:B------:R-:W-:Y:S02]  /*2900*/  FMUL R102, R65.reuse, R102 ;  /* 0x0000006641667220 */ /* 0x040fe40000400000 */
[----:B------:R-:W-:-:S05]  /*2910*/  FMUL R103, R65, R103 ;  /* 0x0000006741677220 */ /* 0x000fca0000400000 */
[----:B------:R-:W2:Y:S01]  /*2920*/  MUFU.EX2 R168, R61 ;  /* 0x0000003d00a87308 */ /* 0x000ea20000000800 */
[----:B-1----:R-:W-:-:S07]  /*2930*/  FFMA R60, R59, c[0x0][0x188], -R44 ;  /* 0x000062003b3c7a23 */ /* 0x002fce000000082c */
[----:B------:R-:W-:Y:S01]  /*2940*/  MUFU.EX2 R76, R76 ;  /* 0x0000004c004c7308 */ /* 0x000fe20000000800 */
[----:B------:R-:W-:-:S07]  /*2950*/  FFMA R57, R57, c[0x0][0x188], -R18 ;  /* 0x0000620039397a23 */ /* 0x000fce0000000812 */
[----:B------:R-:W-:Y:S08]  /*2960*/  MUFU.EX2 R89, R87 ;  /* 0x0000005700597308 */ /* 0x000ff00000000800 */
[----:B------:R-:W-:Y:S08]  /*2970*/  MUFU.EX2 R88, R62 ;  /* 0x0000003e00587308 */ /* 0x000ff00000000800 */
[----:B------:R-:W1:Y:S01]  /*2980*/  MUFU.EX2 R77, R63 ;  /* 0x0000003f004d7308 */ /* 0x000e620000000800 */
[----:B------:R-:W-:-:S02]  /*2990*/  FMUL R108, R53, R108 ;  /* 0x0000006c356c7220 */ /* 0x000fc40000400000 */
[----:B------:R-:W-:Y:S02]  /*29a0*/  FMUL R109, R53, R109 ;  /* 0x0000006d356d7220 */ /* 0x000fe40000400000 */
[----:B------:R-:W-:-:S03]  /*29b0*/  FMUL R110, R65, R110 ;  /* 0x0000006e416e7220 */ /* 0x000fc60000400000 */
[----:B------:R4:W-:Y:S01]  /*29c0*/  MUFU.EX2 R25, R92 ;  /* 0x0000005c00197308 */ /* 0x0009e20000000800 */
[----:B------:R-:W-:Y:S02]  /*29d0*/  FMUL R111, R65, R111 ;  /* 0x0000006f416f7220 */ /* 0x000fe40000400000 */
[----:B------:R-:W-:Y:S02]  /*29e0*/  FMUL R104, R53, R104 ;  /* 0x0000006835687220 */ /* 0x000fe40000400000 */
[----:B------:R-:W-:Y:S02]  /*29f0*/  FMUL R106, R65, R106 ;  /* 0x0000006a416a7220 */ /* 0x000fe40000400000 */
[----:B------:R-:W-:Y:S02]  /*2a00*/  FMUL R105, R53, R105 ;  /* 0x0000006935697220 */ /* 0x000fe40000400000 */
[----:B----4-:R-:W-:Y:S02]  /*2a10*/  FMUL R92, R60, 1.4426950216293334961 ;  /* 0x3fb8aa3b3c5c7820 */ /* 0x010fe40000400000 */
[----:B------:R-:W4:Y:S01]  /*2a20*/  LDSM.16.M88.4 R60, [R10+0x2000] ;  /* 0x002000000a3c783b */ /* 0x000f220000000200 */
[----:B------:R-:W-:-:S02]  /*2a30*/  FMUL R107, R65, R107 ;  /* 0x0000006b416b7220 */ /* 0x000fc40000400000 */
[----:B------:R-:W-:Y:S01]  /*2a40*/  FFMA R93, R93, c[0x0][0x188], -R18 ;  /* 0x000062005d5d7a23 */ /* 0x000fe20000000812 */
[C---:B---3--:R-:W-:Y:S01]  /*2a50*/  HMMA.16816.F32 R100, R124.reuse, R112, R100 ;  /* 0x000000707c64723c */ /* 0x048fe20000001864 */
[----:B------:R-:W-:Y:S02]  /*2a60*/  FMUL R57, R57, 1.4426950216293334961 ;  /* 0x3fb8aa3b39397820 */ /* 0x000fe40000400000 */
[--C-:B------:R-:W-:Y:S02]  /*2a70*/  FFMA R58, R58, c[0x0][0x188], -R44.reuse ;  /* 0x000062003a3a7a23 */ /* 0x100fe4000000082c */
[----:B------:R-:W-:Y:S01]  /*2a80*/  FMUL R93, R93, 1.4426950216293334961 ;  /* 0x3fb8aa3b5d5d7820 */ /* 0x000fe20000400000 */
[----:B------:R3:W5:Y:S01]  /*2a90*/  MUFU.EX2 R162, R57 ;  /* 0x0000003900a27308 */ /* 0x0007620000000800 */
[--C-:B------:R-:W-:Y:S01]  /*2aa0*/  FFMA R82, R82, c[0x0][0x188], -R44.reuse ;  /* 0x0000620052527a23 */ /* 0x100fe2000000082c */
[C---:B------:R-:W-:Y:S01]  /*2ab0*/  HMMA.16816.F32 R108, R124.reuse, R120, R108 ;  /* 0x000000787c6c723c */ /* 0x040fe2000000186c */
[----:B------:R-:W-:Y:S01]  /*2ac0*/  FFMA R84, R83, c[0x0][0x188], -R44 ;  /* 0x0000620053547a23 */ /* 0x000fe2000000082c */
[----:B0-----:R-:W-:Y:S01]  /*2ad0*/  F2FP.PACK_AB R56, R205, R170 ;  /* 0x000000aacd38723e */ /* 0x001fe200000000ff */
[----:B------:R-:W-:Y:S01]  /*2ae0*/  FMUL R113, R58, 1.4426950216293334961 ;  /* 0x3fb8aa3b3a717820 */ /* 0x000fe20000400000 */
[----:B--2---:R-:W-:Y:S01]  /*2af0*/  F2FP.PACK_AB R58, R168, R203 ;  /* 0x000000cba83a723e */ /* 0x004fe200000000ff */
[--C-:B------:R-:W-:Y:S01]  /*2b00*/  FFMA R80, R80, c[0x0][0x188], -R18.reuse ;  /* 0x0000620050507a23 */ /* 0x100fe20000000812 */
[----:B-1----:R-:W-:Y:S01]  /*2b10*/  F2FP.PACK_AB R59, R77, R88 ;  /* 0x000000584d3b723e */ /* 0x002fe200000000ff */
[----:B------:R-:W-:Y:S01]  /*2b20*/  FFMA R81, R81, c[0x0][0x188], -R18 ;  /* 0x0000620051517a23 */ /* 0x000fe20000000812 */
[----:B------:R-:W-:Y:S01]  /*2b30*/  HMMA.16816.F32 R104, R124, R128, R104 ;  /* 0x000000807c68723c */ /* 0x000fe20000001868 */
[----:B---3--:R-:W-:Y:S01]  /*2b40*/  F2FP.PACK_AB R57, R89, R76 ;  /* 0x0000004c5939723e */ /* 0x008fe200000000ff */
[----:B------:R0:W-:Y:S01]  /*2b50*/  MUFU.EX2 R26, R93 ;  /* 0x0000005d001a7308 */ /* 0x0001e20000000800 */
[----:B------:R-:W-:-:S02]  /*2b60*/  FMUL R112, R82, 1.4426950216293334961 ;  /* 0x3fb8aa3b52707820 */ /* 0x000fc40000400000 */
[----:B------:R-:W-:Y:S02]  /*2b70*/  FMUL R80, R80, 1.4426950216293334961 ;  /* 0x3fb8aa3b50507820 */ /* 0x000fe40000400000 */
[----:B------:R-:W-:Y:S02]  /*2b80*/  FMUL R81, R81, 1.4426950216293334961 ;  /* 0x3fb8aa3b51517820 */ /* 0x000fe40000400000 */
[----:B0-----:R-:W-:Y:S01]  /*2b90*/  FMUL R93, R84, 1.4426950216293334961 ;  /* 0x3fb8aa3b545d7820 */ /* 0x001fe20000400000 */
[----:B------:R-:W-:Y:S01]  /*2ba0*/  HMMA.16816.F32 R132, R56, R118, R132 ;  /* 0x000000763884723c */ /* 0x000fe20000001884 */
[----:B------:R-:W-:Y:S01]  /*2bb0*/  MUFU.EX2 R161, R80 ;  /* 0x0000005000a17308 */ /* 0x000fe20000000800 */
[--C-:B------:R-:W-:Y:S01]  /*2bc0*/  FFMA R96, R96, c[0x0][0x188], -R18.reuse ;  /* 0x0000620060607a23 */ /* 0x100fe20000000812 */
[----:B------:R-:W-:Y:S01]  /*2bd0*/  LDSM.16.M88.4 R84, [R10+0x3000] ;  /* 0x003000000a54783b */ /* 0x000fe20000000200 */
[----:B------:R-:W-:-:S05]  /*2be0*/  FFMA R97, R97, c[0x0][0x188], -R18 ;  /* 0x0000620061617a23 */ /* 0x000fca0000000812 */
[----:B------:R0:W1:Y:S01]  /*2bf0*/  MUFU.EX2 R160, R81 ;  /* 0x0000005100a07308 */ /* 0x0000620000000800 */
[----:B------:R-:W-:-:S07]  /*2c00*/  FMUL R96, R96, 1.4426950216293334961 ;  /* 0x3fb8aa3b60607820 */ /* 0x000fce0000400000 */
[----:B------:R-:W-:Y:S01]  /*2c10*/  MUFU.EX2 R113, R113 ;  /* 0x0000007100717308 */ /* 0x000fe20000000800 */
[----:B------:R-:W-:-:S07]  /*2c20*/  FMUL R97, R97, 1.4426950216293334961 ;  /* 0x3fb8aa3b61617820 */ /* 0x000fce0000400000 */
[----:B------:R-:W2:Y:S01]  /*2c30*/  MUFU.EX2 R92, R92 ;  /* 0x0000005c005c7308 */ /* 0x000ea20000000800 */
[----:B------:R-:W-:Y:S01]  /*2c40*/  FFMA R98, R98, c[0x0][0x188], -R44 ;  /* 0x0000620062627a23 */ /* 0x000fe2000000082c */
[----:B------:R-:W-:Y:S01]  /*2c50*/  HMMA.16816.F32 R100, R56, R114, R100 ;  /* 0x000000723864723c */ /* 0x000fe20000001864 */
[----:B0-----:R-:W0:Y:S05]  /*2c60*/  LDSM.16.M88.4 R80, [R10+0x2800] ;  /* 0x002800000a50783b */ /* 0x001e2a0000000200 */
[----:B------:R-:W-:Y:S08]  /*2c70*/  MUFU.EX2 R112, R112 ;  /* 0x0000007000707308 */ /* 0x000ff00000000800 */
[----:B------:R-:W3:Y:S01]  /*2c80*/  MUFU.EX2 R93, R93 ;  /* 0x0000005d005d7308 */ /* 0x000ee20000000800 */
[----:B------:R-:W-:-:S02]  /*2c90*/  FMUL R114, R98, 1.4426950216293334961 ;  /* 0x3fb8aa3b62727820 */ /* 0x000fc40000400000 */
[----:B------:R-:W-:Y:S01]  /*2ca0*/  FFMA R115, R99, c[0x0][0x188], -R44 ;  /* 0x0000620063737a23 */ /* 0x000fe2000000082c */
[C---:B------:R-:W-:Y:S04]  /*2cb0*/  HMMA.16816.F32 R108, R56.reuse, R122, R108 ;  /* 0x0000007a386c723c */ /* 0x040fe8000000186c */
[----:B------:R-:W-:Y:S04]  /*2cc0*/  MUFU.EX2 R23, R96 ;  /* 0x0000006000177308 */ /* 0x000fe80000000800 */
[----:B------:R-:W-:Y:S04]  /*2cd0*/  HMMA.16816.F32 R104, R56, R130, R104 ;  /* 0x000000823868723c */ /* 0x000fe80000001868 */
[----:B------:R2:W0:Y:S03]  /*2ce0*/  MUFU.EX2 R24, R97 ;  /* 0x0000006100187308 */ /* 0x0004260000000800 */
[----:B-----5:R-:W-:-:S02]  /*2cf0*/  F2FP.PACK_AB R56, R162, R163 ;  /* 0x000000a3a238723e */ /* 0x020fc400000000ff */
[----:B-1----:R-:W-:Y:S01]  /*2d00*/  F2FP.PACK_AB R58, R160, R161 ;  /* 0x000000a1a03a723e */ /* 0x002fe200000000ff */
[----:B--2---:R-:W1:Y:S01]  /*2d10*/  LDSM.16.M88.4 R96, [R10+0x3800] ;  /* 0x003800000a60783b */ /* 0x004e620000000200 */
[----:B------:R-:W-:Y:S02]  /*2d20*/  F2FP.PACK_AB R57, R92, R113 ;  /* 0x000000715c39723e */ /* 0x000fe400000000ff */
[----:B---3--:R-:W-:Y:S01]  /*2d30*/  F2FP.PACK_AB R59, R93, R112 ;  /* 0x000000705d3b723e */ /* 0x008fe200000000ff */
[----:B------:R-:W-:Y:S02]  /*2d40*/  FADD R209, R204, R209 ;  /* 0x000000d1ccd17221 */ /* 0x000fe40000000000 */
[----:B------:R-:W-:Y:S02]  /*2d50*/  FADD R73, R72, R73 ;  /* 0x0000004948497221 */ /* 0x000fe40000000000 */
[----:B------:R-:W-:Y:S02]  /*2d60*/  FADD R202, R202, R209 ;  /* 0x000000d1caca7221 */ /* 0x000fe40000000000 */
[----:B----4-:R-:W-:Y:S02]  /*2d70*/  HMMA.16816.F32 R132, R56, R60, R132 ;  /* 0x0000003c3884723c */ /* 0x010fe40000001884 */
[----:B------:R-:W-:-:S05]  /*2d80*/  FADD R207, R207, R202 ;  /* 0x000000cacfcf7221 */ /* 0x000fca0000000000 */
[----:B------:R-:W-:-:S04]  /*2d90*/  FADD R60, R68, R73 ;  /* 0x00000049443c7221 */ /* 0x000fc80000000000 */
[----:B------:R-:W-:Y:S02]  /*2da0*/  FADD R69, R69, R60 ;  /* 0x0000003c45457221 */ /* 0x000fe40000000000 */
[----:B------:R-:W-:Y:S02]  /*2db0*/  FADD R170, R170, R207 ;  /* 0x000000cfaaaa7221 */ /* 0x000fe40000000000 */
[----:B------:R-:W-:Y:S02]  /*2dc0*/  FADD R76, R76, R69 ;  /* 0x000000454c4c7221 */ /* 0x000fe40000000000 */
[--C-:B------:R-:W-:Y:S02]  /*2dd0*/  FFMA R94, R94, c[0x0][0x188], -R44.reuse ;  /* 0x000062005e5e7a23 */ /* 0x100fe4000000082c */
[----:B------:R-:W-:Y:S02]  /*2de0*/  FFMA R95, R95, c[0x0][0x188], -R44 ;  /* 0x000062005f5f7a23 */ /* 0x000fe4000000082c */
[----:B------:R-:W-:-:S02]  /*2df0*/  FADD R170, R205, R170 ;  /* 0x000000aacdaa7221 */ /* 0x000fc40000000000 */
[----:B------:R-:W-:Y:S02]  /*2e00*/  FADD R89, R89, R76 ;  /* 0x0000004c59597221 */ /* 0x000fe40000000000 */
[----:B------:R-:W-:Y:S02]  /*2e10*/  FMUL R115, R115, 1.4426950216293334961 ;  /* 0x3fb8aa3b73737820 */ /* 0x000fe40000400000 */
[----:B------:R-:W-:Y:S02]  /*2e20*/  FMUL R94, R94, 1.4426950216293334961 ;  /* 0x3fb8aa3b5e5e7820 */ /* 0x000fe40000400000 */
[----:B------:R-:W-:Y:S02]  /*2e30*/  FMUL R95, R95, 1.4426950216293334961 ;  /* 0x3fb8aa3b5f5f7820 */ /* 0x000fe40000400000 */
[----:B------:R-:W-:Y:S02]  /*2e40*/  FADD R203, R203, R170 ;  /* 0x000000aacbcb7221 */ /* 0x000fe40000000000 */
[----:B------:R-:W-:Y:S01]  /*2e50*/  FADD R88, R88, R89 ;  /* 0x0000005958587221 */ /* 0x000fe20000000000 */
[----:B------:R-:W-:Y:S01]  /*2e60*/  MUFU.EX2 R114, R114 ;  /* 0x0000007200727308 */ /* 0x000fe20000000800 */
[----:B------:R-:W-:-:S02]  /*2e70*/  FADD R168, R168, R203 ;  /* 0x000000cba8a87221 */ /* 0x000fc40000000000 */
[----:B------:R-:W-:-:S05]  /*2e80*/  FADD R88, R77, R88 ;  /* 0x000000584d587221 */ /* 0x000fca0000000000 */
[----:B------:R-:W2:Y:S01]  /*2e90*/  MUFU.EX2 R115, R115 ;  /* 0x0000007300737308 */ /* 0x000ea20000000800 */
[----:B------:R-:W-:Y:S02]  /*2ea0*/  FADD R163, R163, R168 ;  /* 0x000000a8a3a37221 */ /* 0x000fe40000000000 */
[----:B------:R-:W-:-:S05]  /*2eb0*/  FADD R113, R113, R88 ;  /* 0x0000005871717221 */ /* 0x000fca0000000000 */
[----:B------:R-:W-:Y:S08]  /*2ec0*/  MUFU.EX2 R94, R94 ;  /* 0x0000005e005e7308 */ /* 0x000ff00000000800 */
[----:B------:R-:W3:Y:S01]  /*2ed0*/  MUFU.EX2 R95, R95 ;  /* 0x0000005f005f7308 */ /* 0x000ee20000000800 */
[----:B------:R-:W-:Y:S01]  /*2ee0*/  FADD R162, R162, R163 ;  /* 0x000000a3a2a27221 */ /* 0x000fe20000000000 */
[----:B0-----:R-:W-:Y:S01]  /*2ef0*/  HMMA.16816.F32 R100, R56, R80, R100 ;  /* 0x000000503864723c */ /* 0x001fe20000001864 */
[----:B------:R-:W-:-:S02]  /*2f00*/  FADD R113, R92, R113 ;  /* 0x000000715c717221 */ /* 0x000fc40000000000 */
[--C-:B------:R-:W-:Y:S02]  /*2f10*/  FFMA R90, R90, c[0x0][0x188], -R44.reuse ;  /* 0x000062005a5a7a23 */ /* 0x100fe4000000082c */
[----:B------:R-:W-:-:S03]  /*2f20*/  FFMA R91, R91, c[0x0][0x188], -R44 ;  /* 0x000062005b5b7a23 */ /* 0x000fc6000000082c */
[----:B------:R-:W-:Y:S01]  /*2f30*/  HMMA.16816.F32 R108, R56, R84, R108 ;  /* 0x00000054386c723c */ /* 0x000fe2000000186c */
[----:B------:R-:W-:Y:S02]  /*2f40*/  FADD R161, R161, R162 ;  /* 0x000000a2a1a17221 */ /* 0x000fe40000000000 */
[----:B------:R-:W-:Y:S02]  /*2f50*/  FFMA R60, R55, c[0x0][0x188], -R44 ;  /* 0x00006200373c7a23 */ /* 0x000fe4000000082c */
[----:B------:R-:W-:-:S03]  /*2f60*/  FADD R112, R112, R113 ;  /* 0x0000007170707221 */ /* 0x000fc60000000000 */
[----:B-1----:R-:W-:Y:S01]  /*2f70*/  HMMA.16816.F32 R104, R56, R96, R104 ;  /* 0x000000603868723c */ /* 0x002fe20000001868 */
[----:B------:R-:W-:Y:S01]  /*2f80*/  FMUL R68, R90, 1.4426950216293334961 ;  /* 0x3fb8aa3b5a447820 */ /* 0x000fe20000400000 */
[----:B------:R-:W-:Y:S01]  /*2f90*/  F2FP.PACK_AB R72, R24, R23 ;  /* 0x000000171848723e */ /* 0x000fe200000000ff */
[----:B------:R-:W-:Y:S01]  /*2fa0*/  FMUL R55, R91, 1.4426950216293334961 ;  /* 0x3fb8aa3b5b377820 */ /* 0x000fe20000400000 */
[----:B--2---:R-:W-:Y:S01]  /*2fb0*/  F2FP.PACK_AB R73, R115, R114 ;  /* 0x000000727349723e */ /* 0x004fe200000000ff */
[--C-:B------:R-:W-:Y:S01]  /*2fc0*/  FFMA R61, R74, c[0x0][0x188], -R44.reuse ;  /* 0x000062004a3d7a23 */ /* 0x100fe2000000082c */
[----:B------:R-:W-:Y:S01]  /*2fd0*/  F2FP.PACK_AB R74, R26, R25 ;  /* 0x000000191a4a723e */ /* 0x000fe200000000ff */
[----:B------:R-:W-:Y:S01]  /*2fe0*/  FFMA R76, R75, c[0x0][0x188], -R44 ;  /* 0x000062004b4c7a23 */ /* 0x000fe2000000082c */
[----:B---3--:R-:W-:Y:S01]  /*2ff0*/  F2FP.PACK_AB R75, R95, R94 ;  /* 0x0000005e5f4b723e */ /* 0x008fe200000000ff */
[----:B------:R-:W-:Y:S02]  /*3000*/  FADD R160, R160, R161 ;  /* 0x000000a1a0a07221 */ /* 0x000fe40000000000 */
[----:B------:R-:W-:Y:S01]  /*3010*/  FADD R93, R93, R112 ;  /* 0x000000705d5d7221 */ /* 0x000fe20000000000 */
[----:B------:R-:W-:Y:S01]  /*3020*/  MUFU.EX2 R27, R27 ;  /* 0x0000001b001b7308 */ /* 0x000fe20000000800 */
[----:B------:R-:W-:Y:S01]  /*3030*/  FFMA R54, R54, c[0x0][0x188], -R44 ;  /* 0x0000620036367a23 */ /* 0x000fe2000000082c */
[----:B------:R-:W0:Y:S01]  /*3040*/  LDSM.16.M88.4 R56, [R20+0x2080] ;  /* 0x002080001438783b */ /* 0x000e220000000200 */
[----:B------:R-:W-:-:S02]  /*3050*/  FADD R23, R23, R160 ;  /* 0x000000a017177221 */ /* 0x000fc40000000000 */
[----:B------:R-:W-:-:S03]  /*3060*/  FADD R114, R114, R93 ;  /* 0x0000005d72727221 */ /* 0x000fc60000000000 */
[----:B------:R-:W1:Y:S01]  /*3070*/  MUFU.EX2 R28, R28 ;  /* 0x0000001c001c7308 */ /* 0x000e620000000800 */
[----:B------:R-:W-:Y:S01]  /*3080*/  FMUL R54, R54, 1.4426950216293334961 ;  /* 0x3fb8aa3b36367820 */ /* 0x000fe20000400000 */
[----:B------:R-:W-:Y:S01]  /*3090*/  HMMA.16816.F32 R132, R72, R62, R132 ;  /* 0x0000003e4884723c */ /* 0x000fe20000001884 */
[----:B------:R-:W-:Y:S02]  /*30a0*/  FMUL R69, R60, 1.4426950216293334961 ;  /* 0x3fb8aa3b3c457820 */ /* 0x000fe40000400000 */
[----:B------:R-:W-:Y:S02]  /*30b0*/  FMUL R84, R61, 1.4426950216293334961 ;  /* 0x3fb8aa3b3d547820 */ /* 0x000fe40000400000 */
[----:B------:R-:W2:Y:S01]  /*30c0*/  LDSM.16.M88.4 R60, [R20+0x2880] ;  /* 0x00288000143c783b */ /* 0x000ea20000000200 */
[----:B------:R-:W-:Y:S01]  /*30d0*/  MUFU.EX2 R68, R68 ;  /* 0x0000004400447308 */ /* 0x000fe20000000800 */
[----:B------:R-:W-:Y:S02]  /*30e0*/  FADD R24, R24, R23 ;  /* 0x0000001718187221 */ /* 0x000fe40000000000 */
[----:B------:R-:W-:-:S05]  /*30f0*/  FADD R115, R115, R114 ;  /* 0x0000007273737221 */ /* 0x000fca0000000000 */
[----:B------:R-:W3:Y:S01]  /*3100*/  MUFU.EX2 R55, R55 ;  /* 0x0000003700377308 */ /* 0x000ee20000000800 */
[----:B------:R-:W-:Y:S02]  /*3110*/  FADD R25, R25, R24 ;  /* 0x0000001819197221 */ /* 0x000fe40000000000 */
[----:B------:R-:W-:-:S05]  /*3120*/  FADD R94, R94, R115 ;  /* 0x000000735e5e7221 */ /* 0x000fca0000000000 */
[----:B------:R-:W-:Y:S01]  /*3130*/  MUFU.EX2 R29, R29 ;  /* 0x0000001d001d7308 */ /* 0x000fe20000000800 */
[----:B------:R-:W-:-:S07]  /*3140*/  FADD R26, R26, R25 ;  /* 0x000000191a1a7221 */ /* 0x000fce0000000000 */
[----:B------:R-:W4:Y:S01]  /*3150*/  MUFU.EX2 R30, R30 ;  /* 0x0000001e001e7308 */ /* 0x000f220000000800 */
[----:B------:R-:W-:Y:S01]  /*3160*/  FADD R95, R95, R94 ;  /* 0x0000005e5f5f7221 */ /* 0x000fe20000000000 */
[C---:B------:R-:W-:Y:S01]  /*3170*/  HMMA.16816.F32 R100, R72.reuse, R82, R100 ;  /* 0x000000524864723c */ /* 0x040fe20000001864 */
[--C-:B------:R-:W-:Y:S01]  /*3180*/  FFMA R78, R78, c[0x0][0x188], -R44.reuse ;  /* 0x000062004e4e7a23 */ /* 0x100fe2000000082c */
[----:B------:R-:W5:Y:S04]  /*3190*/  LDSM.16.M88.4 R80, [R20+0x3080] ;  /* 0x003080001450783b */ /* 0x000f680000000200 */
[----:B------:R-:W-:Y:S01]  /*31a0*/  MUFU.EX2 R54, R54 ;  /* 0x0000003600367308 */ /* 0x000fe20000000800 */
[----:B------:R-:W-:Y:S01]  /*31b0*/  FFMA R85, R79, c[0x0][0x188], -R44 ;  /* 0x000062004f557a23 */ /* 0x000fe2000000082c */
[C---:B------:R-:W-:Y:S06]  /*31c0*/  HMMA.16816.F32 R108, R72.reuse, R86, R108 ;  /* 0x00000056486c723c */ /* 0x040fec000000186c */
[----:B------:R-:W0:Y:S02]  /*31d0*/  MUFU.EX2 R69, R69 ;  /* 0x0000004500457308 */ /* 0x000e240000000800 */
[----:B------:R-:W-:Y:S01]  /*31e0*/  HMMA.16816.F32 R104, R72, R98, R104 ;  /* 0x000000624868723c */ /* 0x000fe20000001868 */
[----:B------:R-:W-:-:S02]  /*31f0*/  FMUL R88, R76, 1.4426950216293334961 ;  /* 0x3fb8aa3b4c587820 */ /* 0x000fc40000400000 */
[----:B------:R-:W-:-:S03]  /*3200*/  FMUL R86, R78, 1.4426950216293334961 ;  /* 0x3fb8aa3b4e567820 */ /* 0x000fc60000400000 */
[----:B------:R-:W0:Y:S01]  /*3210*/  MUFU.EX2 R31, R31 ;  /* 0x0000001f001f7308 */ /* 0x000e220000000800 */
[----:B-1----:R-:W-:Y:S01]  /*3220*/  F2FP.PACK_AB R72, R28, R27 ;  /* 0x0000001b1c48723e */ /* 0x002fe200000000ff */
[----:B------:R-:W-:Y:S01]  /*3230*/  FADD R27, R27, R26 ;  /* 0x0000001a1b1b7221 */ /* 0x000fe20000000000 */
[----:B---3--:R-:W-:Y:S01]  /*3240*/  F2FP.PACK_AB R73, R55, R68 ;  /* 0x000000443749723e */ /* 0x008fe200000000ff */
[----:B------:R-:W-:Y:S01]  /*3250*/  FADD R68, R68, R95 ;  /* 0x0000005f44447221 */ /* 0x000fe20000000000 */
[----:B------:R-:W1:Y:S01]  /*3260*/  LDSM.16.M88.4 R76, [R20+0x3880] ;  /* 0x00388000144c783b */ /* 0x000e620000000200 */
[----:B------:R-:W-:Y:S02]  /*3270*/  FMUL R85, R85, 1.4426950216293334961 ;  /* 0x3fb8aa3b55557820 */ /* 0x000fe40000400000 */
[----:B------:R-:W3:Y:S01]  /*3280*/  MUFU.EX2 R84, R84 ;  /* 0x0000005400547308 */ /* 0x000ee20000000800 */
[----:B------:R-:W-:Y:S02]  /*3290*/  FADD R28, R28, R27 ;  /* 0x0000001b1c1c7221 */ /* 0x000fe40000000000 */
[----:B------:R-:W-:Y:S01]  /*32a0*/  FADD R55, R55, R68 ;  /* 0x0000004437377221 */ /* 0x000fe20000000000 */
[----:B----4-:R-:W-:-:S04]  /*32b0*/  F2FP.PACK_AB R74, R30, R29 ;  /* 0x0000001d1e4a723e */ /* 0x010fc800000000ff */
[----:B------:R-:W4:Y:S01]  /*32c0*/  MUFU.EX2 R32, R32 ;  /* 0x0000002000207308 */ /* 0x000f220000000800 */
[----:B------:R-:W-:Y:S01]  /*32d0*/  FFMA R70, R70, c[0x0][0x188], -R44 ;  /* 0x0000620046467a23 */ /* 0x000fe2000000082c */
[----:B0-----:R-:W-:Y:S01]  /*32e0*/  F2FP.PACK_AB R75, R69, R54 ;  /* 0x00000036454b723e */ /* 0x001fe200000000ff */
[----:B------:R-:W-:-:S05]  /*32f0*/  FADD R29, R29, R28 ;  /* 0x0000001c1d1d7221 */ /* 0x000fca0000000000 */
[----:B------:R-:W0:Y:S01]  /*3300*/  MUFU.EX2 R89, R88 ;  /* 0x0000005800597308 */ /* 0x000e220000000800 */
[----:B------:R-:W-:Y:S02]  /*3310*/  FADD R54, R54, R55 ;  /* 0x0000003736367221 */ /* 0x000fe40000000000 */
[----:B------:R-:W-:-:S05]  /*3320*/  FMUL R23, R70, 1.4426950216293334961 ;  /* 0x3fb8aa3b46177820 */ /* 0x000fca0000400000 */
[----:B------:R-:W-:Y:S01]  /*3330*/  MUFU.EX2 R33, R33 ;  /* 0x0000002100217308 */ /* 0x000fe20000000800 */
[----:B------:R-:W-:-:S07]  /*3340*/  FADD R30, R30, R29 ;  /* 0x0000001d1e1e7221 */ /* 0x000fce0000000000 */
[----:B------:R-:W0:Y:S01]  /*3350*/  MUFU.EX2 R34, R34 ;  /* 0x0000002200227308 */ /* 0x000e220000000800 */
[----:B------:R-:W-:Y:S02]  /*3360*/  FFMA R71, R71, c[0x0][0x188], -R44 ;  /* 0x0000620047477a23 */ /* 0x000fe4000000082c */
[----:B------:R-:W-:-:S05]  /*3370*/  FADD R69, R69, R54 ;  /* 0x0000003645457221 */ /* 0x000fca0000000000 */
[----:B------:R-:W-:Y:S01]  /*3380*/  MUFU.EX2 R86, R86 ;  /* 0x0000005600567308 */ /* 0x000fe20000000800 */
[----:B------:R-:W-:-:S07]  /*3390*/  FFMA R66, R66, c[0x0][0x188], -R44 ;  /* 0x0000620042427a23 */ /* 0x000fce000000082c */
[----:B------:R-:W1:Y:S01]  /*33a0*/  MUFU.EX2 R85, R85 ;  /* 0x0000005500557308 */ /* 0x000e620000000800 */
[----:B------:R-:W-:Y:S02]  /*33b0*/  FADD R29, R31, R30 ;  /* 0x0000001e1f1d7221 */ /* 0x000fe40000000000 */
[----:B------:R-:W-:Y:S02]  /*33c0*/  FMUL R71, R71, 1.4426950216293334961 ;  /* 0x3fb8aa3b47477820 */ /* 0x000fe40000400000 */
[----:B---3--:R-:W-:-:S03]  /*33d0*/  FADD R28, R84, R69 ;  /* 0x00000045541c7221 */ /* 0x008fc60000000000 */
[----:B------:R-:W3:Y:S01]  /*33e0*/  MUFU.EX2 R35, R35 ;  /* 0x0000002300237308 */ /* 0x000ee20000000800 */
[----:B------:R-:W-:Y:S01]  /*33f0*/  FFMA R67, R67, c[0x0][0x188], -R44 ;  /* 0x0000620043437a23 */ /* 0x000fe2000000082c */
[----:B----4-:R-:W-:Y:S01]  /*3400*/  F2FP.PACK_AB R24, R32, R31 ;  /* 0x0000001f2018723e */ /* 0x010fe200000000ff */
[----:B------:R-:W-:Y:S01]  /*3410*/  FMUL R66, R66, 1.4426950216293334961 ;  /* 0x3fb8aa3b42427820 */ /* 0x000fe20000400000 */
[----:B0-----:R-:W-:Y:S01]  /*3420*/  F2FP.PACK_AB R25, R89, R84 ;  /* 0x000000545919723e */ /* 0x001fe200000000ff */
[----:B------:R-:W-:-:S03]  /*3430*/  FADD R32, R32, R29 ;  /* 0x0000001d20207221 */ /* 0x000fc60000000000 */
[----:B------:R-:W0:Y:S01]  /*3440*/  MUFU.EX2 R23, R23 ;  /* 0x0000001700177308 */ /* 0x000e220000000800 */
[----:B------:R-:W-:Y:S01]  /*3450*/  FADD R89, R89, R28 ;  /* 0x0000001c59597221 */ /* 0x000fe20000000000 */
[----:B------:R-:W-:Y:S01]  /*3460*/  F2FP.PACK_AB R26, R34, R33 ;  /* 0x00000021221a723e */ /* 0x000fe200000000ff */
[----:B------:R-:W-:Y:S01]  /*3470*/  FMUL R67, R67, 1.4426950216293334961 ;  /* 0x3fb8aa3b43437820 */ /* 0x000fe20000400000 */
[----:B-1----:R-:W-:Y:S01]  /*3480*/  F2FP.PACK_AB R27, R85, R86 ;  /* 0x00000056551b723e */ /* 0x002fe200000000ff */
[----:B------:R-:W-:-:S03]  /*3490*/  FFMA R46, R46, c[0x0][0x188], -R44 ;  /* 0x000062002e2e7a23 */ /* 0x000fc6000000082c */
[----:B------:R-:W1:Y:S01]  /*34a0*/  MUFU.EX2 R36, R36 ;  /* 0x0000002400247308 */ /* 0x000e620000000800 */
[----:B------:R-:W-:Y:S02]  /*34b0*/  FADD R33, R33, R32 ;  /* 0x0000002021217221 */ /* 0x000fe40000000000 */
[----:B------:R-:W-:-:S05]  /*34c0*/  FADD R86, R86, R89 ;  /* 0x0000005956567221 */ /* 0x000fca0000000000 */
[----:B------:R4:W0:Y:S01]  /*34d0*/  MUFU.EX2 R88, R71 ;  /* 0x0000004700587308 */ /* 0x0008220000000800 */
[----:B------:R-:W-:Y:S01]  /*34e0*/  FMUL R46, R46, 1.4426950216293334961 ;  /* 0x3fb8aa3b2e2e7820 */ /* 0x000fe20000400000 */
[----:B------:R-:W-:Y:S01]  /*34f0*/  HMMA.16816.F32 R132, R72, R56, R132 ;  /* 0x000000384884723c */ /* 0x000fe20000001884 */
[----:B------:R-:W-:-:S05]  /*3500*/  FFMA R47, R47, c[0x0][0x188], -R44 ;  /* 0x000062002f2f7a23 */ /* 0x000fca000000082c */
[----:B------:R-:W0:Y:S01]  /*3510*/  MUFU.EX2 R37, R37 ;  /* 0x0000002500257308 */ /* 0x000e220000000800 */
[----:B------:R-:W-:Y:S01]  /*3520*/  FADD R34, R34, R33 ;  /* 0x0000002122227221 */ /* 0x000fe20000000000 */
[----:B--2---:R-:W-:Y:S01]  /*3530*/  HMMA.16816.F32 R100, R72, R60, R100 ;  /* 0x0000003c4864723c */ /* 0x004fe20000001864 */
[----:B------:R-:W-:Y:S01]  /*3540*/  FADD R86, R85, R86 ;  /* 0x0000005655567221 */ /* 0x000fe20000000000 */
[----:B----4-:R-:W-:Y:S04]  /*3550*/  LDSM.16.M88.4 R68, [R10+0x2080] ;  /* 0x002080000a44783b */ /* 0x010fe80000000200 */
[----:B------:R-:W2:Y:S01]  /*3560*/  MUFU.EX2 R66, R66 ;  /* 0x0000004200427308 */ /* 0x000ea20000000800 */
[----:B------:R-:W-:Y:S02]  /*3570*/  FFMA R48, R48, c[0x0][0x188], -R18 ;  /* 0x0000620030307a23 */ /* 0x000fe40000000812 */
[----:B------:R-:W-:-:S02]  /*3580*/  FMUL R47, R47, 1.4426950216293334961 ;  /* 0x3fb8aa3b2f2f7820 */ /* 0x000fc40000400000 */
[----:B------:R-:W-:-:S03]  /*3590*/  FFMA R50, R50, c[0x0][0x188], -R44 ;  /* 0x0000620032327a23 */ /* 0x000fc6000000082c */
[----:B------:R-:W4:Y:S01]  /*35a0*/  MUFU.EX2 R67, R67 ;  /* 0x0000004300437308 */ /* 0x000f220000000800 */
[----:B---3--:R-:W-:Y:S02]  /*35b0*/  FADD R29, R35, R34 ;  /* 0x00000022231d7221 */ /* 0x008fe40000000000 */
[----:B0-----:R-:W-:Y:S02]  /*35c0*/  FADD R31, R23, R86 ;  /* 0x00000056171f7221 */ /* 0x001fe40000000000 */
[----:B------:R-:W-:-:S03]  /*35d0*/  FMUL R48, R48, 1.4426950216293334961 ;  /* 0x3fb8aa3b30307820 */ /* 0x000fc60000400000 */
[----:B------:R-:W0:Y:S01]  /*35e0*/  MUFU.EX2 R46, R46 ;  /* 0x0000002e002e7308 */ /* 0x000e220000000800 */
[----:B------:R-:W-:Y:S02]  /*35f0*/  FFMA R49, R49, c[0x0][0x188], -R18 ;  /* 0x0000620031317a23 */ /* 0x000fe40000000812 */
[----:B------:R-:W-:Y:S02]  /*3600*/  FFMA R51, R51, c[0x0][0x188], -R44 ;  /* 0x0000620033337a23 */ /* 0x000fe4000000082c */
[----:B------:R-:W-:Y:S02]  /*3610*/  FMUL R50, R50, 1.4426950216293334961 ;  /* 0x3fb8aa3b32327820 */ /* 0x000fe40000400000 */
[----:B-1----:R-:W-:Y:S01]  /*3620*/  FADD R28, R36, R29 ;  /* 0x0000001d241c7221 */ /* 0x002fe20000000000 */
[----:B------:R-:W1:Y:S01]  /*3630*/  MUFU.EX2 R64, R64 ;  /* 0x0000004000407308 */ /* 0x000e620000000800 */
[----:B------:R-:W-:Y:S02]  /*3640*/  FADD R31, R88, R31 ;  /* 0x0000001f581f7221 */ /* 0x000fe40000000000 */
[----:B------:R-:W-:-:S02]  /*3650*/  FMUL R49, R49, 1.4426950216293334961 ;  /* 0x3fb8aa3b31317820 */ /* 0x000fc40000400000 */
[----:B------:R-:W-:-:S03]  /*3660*/  FMUL R51, R51, 1.4426950216293334961 ;  /* 0x3fb8aa3b33337820 */ /* 0x000fc60000400000 */
[----:B------:R-:W3:Y:S01]  /*3670*/  MUFU.EX2 R47, R47 ;  /* 0x0000002f002f7308 */ /* 0x000ee20000000800 */
[----:B------:R-:W-:Y:S02]  /*3680*/  FADD R33, R37, R28 ;  /* 0x0000001c25217221 */ /* 0x000fe40000000000 */
[----:B--2---:R-:W-:Y:S01]  /*3690*/  FADD R34, R66, R31 ;  /* 0x0000001f42227221 */ /* 0x004fe20000000000 */
[----:B-----5:R-:W-:Y:S01]  /*36a0*/  HMMA.16816.F32 R108, R72, R80, R108 ;  /* 0x00000050486c723c */ /* 0x020fe2000000186c */
[----:B------:R-:W-:Y:S01]  /*36b0*/  FADD R32, R52, R33 ;  /* 0x0000002134207221 */ /* 0x000fe20000000000 */
[----:B------:R-:W-:Y:S02]  /*36c0*/  LDSM.16.M88.4 R28, [R10+0x3880] ;  /* 0x003880000a1c783b */ /* 0x000fe40000000200 */
[----:B------:R-:W2:Y:S01]  /*36d0*/  MUFU.EX2 R48, R48 ;  /* 0x0000003000307308 */ /* 0x000ea20000000800 */
[----:B----4-:R-:W-:-:S03]  /*36e0*/  FADD R33, R67, R34 ;  /* 0x0000002243217221 */ /* 0x010fc60000000000 */
[----:B------:R-:W-:Y:S04]  /*36f0*/  HMMA.16816.F32 R104, R72, R76, R104 ;  /* 0x0000004c4868723c */ /* 0x000fe80000001868 */
[----:B------:R-:W4:Y:S01]  /*3700*/  MUFU.EX2 R50, R50 ;  /* 0x0000003200327308 */ /* 0x000f220000000800 */
[----:B------:R-:W-:Y:S02]  /*3710*/  FADD R55, R45, R32 ;  /* 0x000000202d377221 */ /* 0x000fe40000000000 */
[----:B0-----:R-:W-:-:S05]  /*3720*/  FADD R32, R46, R33 ;  /* 0x000000212e207221 */ /* 0x001fca0000000000 */
[----:B------:R-:W0:Y:S01]  /*3730*/  MUFU.EX2 R49, R49 ;  /* 0x0000003100317308 */ /* 0x000e220000000800 */
[C---:B------:R-:W-:Y:S01]  /*3740*/  HMMA.16816.F32 R132, R24.reuse, R58, R132 ;  /* 0x0000003a1884723c */ /* 0x040fe20000001884 */
[----:B------:R-:W-:Y:S06]  /*3750*/  LDSM.16.M88.4 R56, [R10+0x3080] ;  /* 0x003080000a38783b */ /* 0x000fec0000000200 */
[----:B------:R-:W5:Y:S01]  /*3760*/  MUFU.EX2 R51, R51 ;  /* 0x0000003300337308 */ /* 0x000f620000000800 */
[----:B------:R-:W-:Y:S01]  /*3770*/  HMMA.16816.F32 R60, R24, R62, R100 ;  /* 0x0000003e183c723c */ /* 0x000fe20000001864 */
[----:B------:R-:W-:Y:S01]  /*3780*/  LDSM.16.M88.4 R100, [R10+0x2880] ;  /* 0x002880000a64783b */ /* 0x000fe20000000200 */
[----:B-1----:R-:W-:-:S02]  /*3790*/  FADD R55, R64, R55 ;  /* 0x0000003740377221 */ /* 0x002fc40000000000 */
[----:B---3--:R-:W-:Y:S02]  /*37a0*/  FADD R33, R47, R32 ;  /* 0x000000202f217221 */ /* 0x008fe40000000000 */
[----:B--2---:R-:W-:Y:S02]  /*37b0*/  FADD R32, R48, R55 ;  /* 0x0000003730207221 */ /* 0x004fe40000000000 */
[----:B----4-:R-:W-:Y:S02]  /*37c0*/  FADD R34, R50, R33 ;  /* 0x0000002132227221 */ /* 0x010fe40000000000 */
[----:B0-----:R-:W-:Y:S02]  /*37d0*/  FADD R32, R49, R32 ;  /* 0x0000002031207221 */ /* 0x001fe40000000000 */
[----:B-----5:R-:W-:-:S03]  /*37e0*/  FADD R34, R51, R34 ;  /* 0x0000002233227221 */ /* 0x020fc60000000000 */
[----:B------:R-:W0:Y:S01]  /*37f0*/  SHFL.BFLY PT, R33, R32, 0x2, 0x1f ;  /* 0x0c401f0020217f89 */ /* 0x000e2200000e0000 */
[C---:B------:R-:W-:Y:S03]  /*3800*/  HMMA.16816.F32 R108, R24.reuse, R82, R108 ;  /* 0x00000052186c723c */ /* 0x040fe6000000186c */
[----:B------:R-:W1:Y:S05]  /*3810*/  SHFL.BFLY PT, R55, R34, 0x2, 0x1f ;  /* 0x0c401f0022377f89 */ /* 0x000e6a00000e0000 */
[----:B------:R-:W-:Y:S07]  /*3820*/  HMMA.16816.F32 R104, R24, R78, R104 ;  /* 0x0000004e1868723c */ /* 0x000fee0000001868 */
[----:B------:R-:W-:-:S02]  /*3830*/  F2FP.PACK_AB R24, R36, R35 ;  /* 0x000000232418723e */ /* 0x000fc400000000ff */
[----:B------:R-:W-:Y:S02]  /*3840*/  F2FP.PACK_AB R25, R88, R23 ;  /* 0x000000175819723e */ /* 0x000fe400000000ff */
[----:B------:R-:W-:Y:S02]  /*3850*/  F2FP.PACK_AB R26, R52, R37 ;  /* 0x00000025341a723e */ /* 0x000fe400000000ff */
[----:B------:R-:W-:Y:S01]  /*3860*/  F2FP.PACK_AB R27, R67, R66 ;  /* 0x00000042431b723e */ /* 0x000fe200000000ff */
[----:B0-----:R-:W-:Y:S02]  /*3870*/  FADD R33, R32, R33 ;  /* 0x0000002120217221 */ /* 0x001fe40000000000 */
[----:B-1----:R-:W-:-:S04]  /*3880*/  FADD R55, R34, R55 ;  /* 0x0000003722377221 */ /* 0x002fc80000000000 */
[C---:B------:R-:W-:Y:S01]  /*3890*/  HMMA.16816.F32 R132, R24.reuse, R68, R132 ;  /* 0x000000441884723c */ /* 0x040fe20000001884 */
[----:B------:R-:W0:Y:S07]  /*38a0*/  SHFL.BFLY PT, R32, R55, 0x1, 0x1f ;  /* 0x0c201f0037207f89 */ /* 0x000e2e00000e0000 */
[C---:B------:R-:W-:Y:S08]  /*38b0*/  HMMA.16816.F32 R60, R24.reuse, R100, R60 ;  /* 0x00000064183c723c */ /* 0x040ff0000000183c */
[C---:B------:R-:W-:Y:S08]  /*38c0*/  HMMA.16816.F32 R108, R24.reuse, R56, R108 ;  /* 0x00000038186c723c */ /* 0x040ff0000000186c */
[----:B------:R-:W-:Y:S01]  /*38d0*/  HMMA.16816.F32 R104, R24, R28, R104 ;  /* 0x0000001c1868723c */ /* 0x000fe20000001868 */
[----:B------:R-:W1:Y:S01]  /*38e0*/  SHFL.BFLY PT, R28, R33, 0x1, 0x1f ;  /* 0x0c201f00211c7f89 */ /* 0x000e6200000e0000 */
[----:B------:R-:W-:-:S04]  /*38f0*/  IADD3 R11, R11, 0x80, RZ ;  /* 0x000000800b0b7810 */ /* 0x000fc80007ffe0ff */
[----:B------:R-:W-:Y:S02]  /*3900*/  ISETP.GE.AND P0, PT, R11, c[0x0][0x1d0], PT ;  /* 0x000074000b007a0c */ /* 0x000fe40003f06270 */
[----:B------:R-:W-:Y:S02]  /*3910*/  F2FP.PACK_AB R24, R64, R45 ;  /* 0x0000002d4018723e */ /* 0x000fe400000000ff */
[----:B------:R-:W-:Y:S02]  /*3920*/  F2FP.PACK_AB R25, R47, R46 ;  /* 0x0000002e2f19723e */ /* 0x000fe400000000ff */
[----:B------:R-:W-:Y:S02]  /*3930*/  F2FP.PACK_AB R26, R49, R48 ;  /* 0x00000030311a723e */ /* 0x000fe400000000ff */
[----:B------:R-:W-:Y:S01]  /*3940*/  F2FP.PACK_AB R27, R51, R50 ;  /* 0x00000032331b723e */ /* 0x000fe200000000ff */
[----:B0-----:R-:W-:-:S06]  /*3950*/  FADD R32, R55, R32 ;  /* 0x0000002037207221 */ /* 0x001fcc0000000000 */
[----:B------:R-:W-:Y:S01]  /*3960*/  HMMA.16816.F32 R132, R24, R70, R132 ;  /* 0x000000461884723c */ /* 0x000fe20000001884 */
[----:B-1----:R-:W-:-:S07]  /*3970*/  FADD R28, R33, R28 ;  /* 0x0000001c211c7221 */ /* 0x002fce0000000000 */
[----:B------:R-:W-:Y:S01]  /*3980*/  HMMA.16816.F32 R100, R24, R102, R60 ;  /* 0x000000661864723c */ /* 0x000fe2000000183c */
[----:B------:R-:W-:Y:S01]  /*3990*/  FFMA R12, R53, R12, R28 ;  /* 0x0000000c350c7223 */ /* 0x000fe2000000001c */
[----:B------:R-:W-:-:S06]  /*39a0*/  MOV R171, R18 ;  /* 0x0000001200ab7202 */ /* 0x000fcc0000000f00 */
[----:B------:R-:W-:Y:S01]  /*39b0*/  HMMA.16816.F32 R108, R24, R58, R108 ;  /* 0x0000003a186c723c */ /* 0x000fe2000000186c */
[----:B------:R-:W-:Y:S01]  /*39c0*/  FFMA R22, R65, R22, R32 ;  /* 0x0000001641167223 */ /* 0x000fe20000000020 */
[----:B------:R-:W-:-:S06]  /*39d0*/  MOV R169, R44 ;  /* 0x0000002c00a97202 */ /* 0x000fcc0000000f00 */
[----:B------:R-:W-:Y:S07]  /*39e0*/  HMMA.16816.F32 R104, R24, R30, R104 ;  /* 0x0000001e1868723c */ /* 0x000fee0000001868 */
[----:B------:R-:W-:-:S05]  /*39f0*/  MOV R24, 0x80 ;  /* 0x0000008000187802 */ /* 0x000fca0000000f00 */
[C---:B------:R-:W-:Y:S02]  /*3a00*/  IMAD R9, R24.reuse, c[0x0][0x1b4], R9 ;  /* 0x00006d0018097a24 */ /* 0x040fe400078e0209 */
[----:B------:R-:W-:Y:S01]  /*3a10*/  IMAD R19, R24, c[0x0][0x1a4], R19 ;  /* 0x0000690018137a24 */ /* 0x000fe200078e0213 */
[----:B------:R-:W-:Y:S01]  /*3a20*/  @P0 CALL.REL.NOINC `(.L_x_1) ;  /* 0x0000001000000944 */ /* 0x000fe20003c00000 */
[----:B------:R-:W-:Y:S05]  /*3a30*/  BRA `(.L_x_2) ;  /* 0xffffd6b000007947 */ /* 0x000fea000383ffff */
.L_x_1:
[----:B------:R-:W-:-:S04]  /*3a40*/  MOV R38, R18 ;  /* 0x0000001200267202 */ /* 0x000fc80000000f00 */
.L_x_0:
[C---:B------:R-:W-:Y:S01]  /*3a50*/  FMUL R6, R22.reuse, 8388608 ;  /* 0x4b00000016067820 */ /* 0x040fe20000400000 */
[----:B------:R-:W-:Y:S01]  /*3a60*/  FSETP.GEU.AND P3, PT, R22, 1.175494350822287508e-38, PT ;  /* 0x008000001600780b */ /* 0x000fe20003f6e000 */
[----:B------:R-:W-:Y:S01]  /*3a70*/  IMAD R8, R2, c[0x0][0x1c0], RZ ;  /* 0x0000700002087a24 */ /* 0x000fe200078e02ff */
[----:B------:R-:W-:Y:S01]  /*3a80*/  SHF.L.U32 R7, R0, 0x2, RZ ;  /* 0x0000000200077819 */ /* 0x000fe200000006ff */
[----:B------:R-:W-:Y:S01]  /*3a90*/  IMAD R10, R3, c[0x0][0x1c4], RZ ;  /* 0x00007100030a7a24 */ /* 0x000fe200078e02ff */
[----:B------:R-:W-:Y:S01]  /*3aa0*/  SHF.R.U32.HI R9, RZ, 0x1, R0 ;  /* 0x00000001ff097819 */ /* 0x000fe20000011600 */
[----:B------:R-:W-:Y:S01]  /*3ab0*/  BAR.SYNC.DEFER_BLOCKING 0x0 ;  /* 0x0000000000007b1d */ /* 0x000fe20000010000 */
[----:B------:R-:W-:-:S02]  /*3ac0*/  FSEL R56, R6, R22, !P3 ;  /* 0x0000001606387208 */ /* 0x000fc40005800000 */
[----:B------:R-:W-:Y:S02]  /*3ad0*/  LOP3.LUT R11, R15, 0x38, RZ, 0xc0, !PT ;  /* 0x000000380f0b7812 */ /* 0x000fe400078ec0ff */
[----:B------:R-:W-:Y:S02]  /*3ae0*/  LOP3.LUT R18, R7, 0x1c0, RZ, 0xc0, !PT ;  /* 0x000001c007127812 */ /* 0x000fe400078ec0ff */
[----:B------:R-:W-:Y:S02]  /*3af0*/  LOP3.LUT R19, R9, 0x4, RZ, 0xc0, !PT ;  /* 0x0000000409137812 */ /* 0x000fe400078ec0ff */
[----:B------:R-:W-:Y:S02]  /*3b00*/  IADD3 R6, R56, -0x3f3504f3, RZ ;  /* 0xc0cafb0d38067810 */ /* 0x000fe40007ffe0ff */
[----:B------:R-:W-:Y:S02]  /*3b10*/  LOP3.LUT R16, R15, 0x78, RZ, 0xc0, !PT ;  /* 0x000000780f107812 */ /* 0x000fe400078ec0ff */
[----:B------:R-:W-:-:S02]  /*3b20*/  IADD3 R43, R19, R11, R18 ;  /* 0x0000000b132b7210 */ /* 0x000fc40007ffe012 */
[----:B------:R-:W-:Y:S01]  /*3b30*/  LOP3.LUT R11, R6, 0xff800000, RZ, 0xc0, !PT ;  /* 0xff800000060b7812 */ /* 0x000fe200078ec0ff */
[----:B------:R-:W-:Y:S01]  /*3b40*/  IMAD R17, R13, 0x4, R16 ;  /* 0x000000040d117824 */ /* 0x000fe200078e0210 */
[----:B------:R-:W-:Y:S02]  /*3b50*/  SHF.L.U32 R6, R0, 0x5, RZ ;  /* 0x0000000500067819 */ /* 0x000fe400000006ff */
[----:B------:R-:W-:Y:S02]  /*3b60*/  MOV R20, R12 ;  /* 0x0000000c00147202 */ /* 0x000fe40000000f00 */
[C---:B------:R-:W-:Y:S01]  /*3b70*/  SHF.L.U32 R9, R8.reuse, 0x1, RZ ;  /* 0x0000000108097819 */ /* 0x040fe200000006ff */
[----:B------:R-:W-:Y:S01]  /*3b80*/  IMAD.HI R8, R8, 0x2, RZ ;  /* 0x0000000208087827 */ /* 0x000fe200078e02ff */
[----:B------:R-:W-:Y:S02]  /*3b90*/  SHF.L.U32 R12, R10, 0x1, RZ ;  /* 0x000000010a0c7819 */ /* 0x000fe400000006ff */
[----:B------:R-:W-:Y:S01]  /*3ba0*/  LOP3.LUT R16, R0, 0xc, RZ, 0xc0, !PT ;  /* 0x0000000c00107812 */ /* 0x000fe200078ec0ff */
[----:B------:R-:W-:Y:S01]  /*3bb0*/  FMUL R5, R20, 8388608 ;  /* 0x4b00000014057820 */ /* 0x000fe20000400000 */
[----:B------:R-:W-:-:S02]  /*3bc0*/  LOP3.LUT R13, R6, 0x60, RZ, 0xc0, !PT ;  /* 0x00000060060d7812 */ /* 0x000fc400078ec0ff */
[----:B------:R-:W-:Y:S02]  /*3bd0*/  IADD3 R41, P4, P5, R12, c[0x0][0x178], R9 ;  /* 0x00005e000c297a10 */ /* 0x000fe40007d9e009 */
[----:B------:R-:W-:Y:S01]  /*3be0*/  FSETP.GEU.AND P2, PT, R20, 1.175494350822287508e-38, PT ;  /* 0x008000001400780b */ /* 0x000fe20003f4e000 */
[----:B------:R-:W-:Y:S01]  /*3bf0*/  I2F R9, R11 ;  /* 0x0000000b00097306 */ /* 0x000fe20000201400 */
[----:B------:R-:W-:Y:S02]  /*3c00*/  LOP3.LUT P0, RZ, R0, 0x80, RZ, 0xc0, !PT ;  /* 0x0000008000ff7812 */ /* 0x000fe4000780c0ff */
[----:B------:R-:W-:Y:S02]  /*3c10*/  SHF.R.S32.HI R12, RZ, 0x4, R0 ;  /* 0x00000004ff0c7819 */ /* 0x000fe40000011400 */
[----:B------:R-:W-:Y:S02]  /*3c20*/  LOP3.LUT R15, R15, 0x780, RZ, 0xc0, !PT ;  /* 0x000007800f0f7812 */ /* 0x000fe400078ec0ff */
[----:B------:R-:W-:Y:S01]  /*3c30*/  LEA R0, R16, R13, 0x9 ;  /* 0x0000000d10007211 */ /* 0x000fe200078e48ff */
[----:B------:R-:W-:Y:S01]  /*3c40*/  IMAD.HI R13, R10, 0x2, RZ ;  /* 0x000000020a0d7827 */ /* 0x000fe200078e02ff */
[----:B------:R-:W-:-:S02]  /*3c50*/  FSEL R54, R5, R20, !P2 ;  /* 0x0000001405367208 */ /* 0x000fc40005000000 */
[----:B------:R-:W-:Y:S02]  /*3c60*/  IADD3 R15, R15, R0, RZ ;  /* 0x000000000f0f7210 */ /* 0x000fe40007ffe0ff */
[----:B------:R-:W-:Y:S02]  /*3c70*/  FSEL R0, RZ, -23, P2 ;  /* 0xc1b80000ff007808 */ /* 0x000fe40001000000 */
[----:B------:R-:W-:Y:S02]  /*3c80*/  FSETP.GT.AND P2, PT, |R20|, 8.50705917302346158658e+37, PT ;  /* 0x7e8000001400780b */ /* 0x000fe40003f44200 */
[----:B------:R-:W-:Y:S02]  /*3c90*/  IADD3 R5, R54, -0x3f3504f3, RZ ;  /* 0xc0cafb0d36057810 */ /* 0x000fe40007ffe0ff */
[----:B------:R-:W-:Y:S02]  /*3ca0*/  IADD3.X R45, R13, c[0x0][0x17c], R8, P4, P5 ;  /* 0x00005f000d2d7a10 */ /* 0x000fe400027ea408 */
[----:B------:R-:W-:-:S02]  /*3cb0*/  FSETP.GEU.AND P4, PT, |R20|, 1.175494350822287508e-38, PT ;  /* 0x008000001400780b */ /* 0x000fc40003f8e200 */
[----:B------:R-:W-:Y:S02]  /*3cc0*/  LOP3.LUT R5, R5, 0xff800000, RZ, 0xc0, !PT ;  /* 0xff80000005057812 */ /* 0x000fe400078ec0ff */
[C---:B------:R-:W-:Y:S02]  /*3cd0*/  FSETP.GT.AND P1, PT, |R22|.reuse, 8.50705917302346158658e+37, PT ;  /* 0x7e8000001600780b */ /* 0x040fe40003f24200 */
[----:B------:R-:W-:Y:S01]  /*3ce0*/  FSEL R6, RZ, -23, P3 ;  /* 0xc1b80000ff067808 */ /* 0x000fe20001800000 */
[----:B------:R0:W1:Y:S01]  /*3cf0*/  I2F R7, R5 ;  /* 0x0000000500077306 */ /* 0x0000620000201400 */
[----:B------:R-:W-:Y:S01]  /*3d00*/  FSETP.GEU.AND P3, PT, |R22|, 1.175494350822287508e-38, PT ;  /* 0x008000001600780b */ /* 0x000fe20003f6e200 */
[----:B------:R-:W-:Y:S01]  /*3d10*/  @P2 FMUL R20, R20, 0.25 ;  /* 0x3e80000014142820 */ /* 0x000fe20000400000 */
[----:B------:R-:W-:Y:S01]  /*3d20*/  SGXT R12, R12, 0x1 ;  /* 0x000000010c0c781a */ /* 0x000fe20000000200 */
[----:B------:R-:W-:Y:S01]  /*3d30*/  @P2 FMUL R104, R104, 0.25 ;  /* 0x3e80000068682820 */ /* 0x000fe20000400000 */
[----:B------:R-:W-:Y:S01]  /*3d40*/  MOV R27, 0x3dc6b27f ;  /* 0x3dc6b27f001b7802 */ /* 0x000fe20000000f00 */
[----:B------:R-:W-:Y:S01]  /*3d50*/  @!P4 FMUL R20, R20, 16777216 ;  /* 0x4b8000001414c820 */ /* 0x000fe20000400000 */
[----:B------:R-:W-:Y:S01]  /*3d60*/  LOP3.LUT R26, R17, 0x808, R12, 0x78, !PT ;  /* 0x00000808111a7812 */ /* 0x000fe200078e780c */
[----:B------:R-:W-:Y:S01]  /*3d70*/  @P2 FMUL R108, R108, 0.25 ;  /* 0x3e8000006c6c2820 */ /* 0x000fe20000400000 */
[----:B0-----:R-:W-:Y:S01]  /*3d80*/  IADD3 R5, R54, -R5, RZ ;  /* 0x8000000536057210 */ /* 0x001fe20007ffe0ff */
[----:B------:R-:W-:Y:S01]  /*3d90*/  @P1 FMUL R22, R22, 0.25 ;  /* 0x3e80000016161820 */ /* 0x000fe20000400000 */
[----:B------:R-:W0:Y:S01]  /*3da0*/  MUFU.RCP R10, R20 ;  /* 0x00000014000a7308 */ /* 0x000e220000001000 */
[----:B------:R-:W-:Y:S01]  /*3db0*/  @!P4 FMUL R104, R104, 16777216 ;  /* 0x4b8000006868c820 */ /* 0x000fe20000400000 */
[----:B------:R-:W-:Y:S01]  /*3dc0*/  LEA R30, R16, R15, 0x1 ;  /* 0x0000000f101e7211 */ /* 0x000fe200078e08ff */
[----:B------:R-:W-:Y:S01]  /*3dd0*/  @!P3 FMUL R22, R22, 16777216 ;  /* 0x4b8000001616b820 */ /* 0x000fe20000400000 */
[----:B------:R-:W-:Y:S01]  /*3de0*/  MOV R55, c[0x0][0x1c8] ;  /* 0x0000720000377a02 */ /* 0x000fe20000000f00 */
[----:B-1----:R-:W-:Y:S01]  /*3df0*/  FFMA.FTZ R0, R7, 1.1920928955078125e-07, R0 ;  /* 0x3400000007007823 */ /* 0x002fe20000010000 */
[----:B------:R-:W-:Y:S01]  /*3e00*/  LOP3.LUT R33, R30, 0x8, RZ, 0x3c, !PT ;  /* 0x000000081e217812 */ /* 0x000fe200078e3cff */
[----:B------:R-:W-:Y:S01]  /*3e10*/  @!P4 FMUL R108, R108, 16777216 ;  /* 0x4b8000006c6cc820 */ /* 0x000fe20000400000 */
[----:B------:R-:W1:Y:S01]  /*3e20*/  MUFU.RCP R7, R22 ;  /* 0x0000001600077308 */ /* 0x000e620000001000 */
[----:B------:R-:W-:Y:S01]  /*3e30*/  @P1 FMUL R107, R107, 0.25 ;  /* 0x3e8000006b6b1820 */ /* 0x000fe20000400000 */
[----:B------:R-:W-:Y:S01]  /*3e40*/  LOP3.LUT R34, R30, 0x10, RZ, 0x3c, !PT ;  /* 0x000000101e227812 */ /* 0x000fe200078e3cff */
[----:B------:R-:W-:Y:S01]  /*3e50*/  @P1 FMUL R106, R106, 0.25 ;  /* 0x3e8000006a6a1820 */ /* 0x000fe20000400000 */
[----:B------:R-:W-:Y:S01]  /*3e60*/  LOP3.LUT R36, R30, 0x18, RZ, 0x3c, !PT ;  /* 0x000000181e247812 */ /* 0x000fe200078e3cff */
[----:B------:R-:W-:Y:S01]  /*3e70*/  @P1 FMUL R111, R111, 0.25 ;  /* 0x3e8000006f6f1820 */ /* 0x000fe20000400000 */
[----:B------:R-:W-:Y:S01]  /*3e80*/  LOP3.LUT R14, R14, 0x1f8, RZ, 0xc0, !PT ;  /* 0x000001f80e0e7812 */ /* 0x000fe200078ec0ff */
[----:B------:R-:W-:-:S02]  /*3e90*/  @P1 FMUL R110, R110, 0.25 ;  /* 0x3e8000006e6e1820 */ /* 0x000fc40000400000 */
[----:B------:R-:W-:Y:S02]  /*3ea0*/  @P1 FMUL R103, R103, 0.25 ;  /* 0x3e80000067671820 */ /* 0x000fe40000400000 */
[----:B------:R-:W-:Y:S02]  /*3eb0*/  @P1 FMUL R102, R102, 0.25 ;  /* 0x3e80000066661820 */ /* 0x000fe40000400000 */
[----:B------:R-:W-:Y:S02]  /*3ec0*/  @P1 FMUL R135, R135, 0.25 ;  /* 0x3e80000087871820 */ /* 0x000fe40000400000 */
[----:B------:R-:W-:Y:S01]  /*3ed0*/  @P1 FMUL R134, R134, 0.25 ;  /* 0x3e80000086861820 */ /* 0x000fe20000400000 */
[----:B------:R-:W-:Y:S01]  /*3ee0*/  ISETP.GE.U32.AND P1, PT, R56, 0x7f800000, PT ;  /* 0x7f8000003800780c */ /* 0x000fe20003f26070 */
[----:B------:R-:W-:Y:S02]  /*3ef0*/  @P2 FMUL R100, R100, 0.25 ;  /* 0x3e80000064642820 */ /* 0x000fe40000400000 */
[----:B------:R-:W-:-:S02]  /*3f00*/  @P2 FMUL R132, R132, 0.25 ;  /* 0x3e80000084842820 */ /* 0x000fc40000400000 */
[----:B------:R-:W-:Y:S02]  /*3f10*/  FADD R5, R5, -1 ;  /* 0xbf80000005057421 */ /* 0x000fe40000000000 */
[----:B------:R-:W-:Y:S02]  /*3f20*/  @P2 FMUL R105, R105, 0.25 ;  /* 0x3e80000069692820 */ /* 0x000fe40000400000 */
[----:B------:R-:W-:Y:S02]  /*3f30*/  @P2 FMUL R109, R109, 0.25 ;  /* 0x3e8000006d6d2820 */ /* 0x000fe40000400000 */
[----:B------:R-:W-:Y:S02]  /*3f40*/  @P2 FMUL R101, R101, 0.25 ;  /* 0x3e80000065652820 */ /* 0x000fe40000400000 */
[----:B------:R-:W-:Y:S01]  /*3f50*/  @P2 FMUL R133, R133, 0.25 ;  /* 0x3e80000085852820 */ /* 0x000fe20000400000 */
[----:B------:R-:W-:Y:S01]  /*3f60*/  ISETP.GE.U32.AND P2, PT, R54, 0x7f800000, PT ;  /* 0x7f8000003600780c */ /* 0x000fe20003f46070 */
[----:B0-----:R-:W-:-:S02]  /*3f70*/  FMUL R12, R10, R104 ;  /* 0x000000680a0c7220 */ /* 0x001fc40000400000 */
[----:B------:R-:W-:Y:S02]  /*3f80*/  FMUL R15, R10, R108 ;  /* 0x0000006c0a0f7220 */ /* 0x000fe40000400000 */
[----:B------:R-:W-:Y:S02]  /*3f90*/  FFMA.FTZ R39, R9, 1.1920928955078125e-07, R6 ;  /* 0x3400000009277823 */ /* 0x000fe40000010006 */
[----:B------:R-:W-:Y:S01]  /*3fa0*/  @!P3 FMUL R107, R107, 16777216 ;  /* 0x4b8000006b6bb820 */ /* 0x000fe20000400000 */
[----:B------:R-:W-:Y:S01]  /*3fb0*/  F2FP.PACK_AB R23, R12, R15 ;  /* 0x0000000f0c17723e */ /* 0x000fe200000000ff */
[----:B------:R-:W-:Y:S02]  /*3fc0*/  @!P3 FMUL R106, R106, 16777216 ;  /* 0x4b8000006a6ab820 */ /* 0x000fe40000400000 */
[----:B------:R-:W-:Y:S02]  /*3fd0*/  @!P3 FMUL R111, R111, 16777216 ;  /* 0x4b8000006f6fb820 */ /* 0x000fe40000400000 */
[----:B------:R-:W-:-:S02]  /*3fe0*/  @!P3 FMUL R110, R110, 16777216 ;  /* 0x4b8000006e6eb820 */ /* 0x000fc40000400000 */
[----:B------:R-:W-:Y:S02]  /*3ff0*/  @!P3 FMUL R103, R103, 16777216 ;  /* 0x4b8000006767b820 */ /* 0x000fe40000400000 */
[----:B------:R-:W-:Y:S02]  /*4000*/  @!P3 FMUL R102, R102, 16777216 ;  /* 0x4b8000006666b820 */ /* 0x000fe40000400000 */
[----:B------:R-:W-:Y:S02]  /*4010*/  @!P3 FMUL R135, R135, 16777216 ;  /* 0x4b8000008787b820 */ /* 0x000fe40000400000 */
[----:B------:R-:W-:Y:S02]  /*4020*/  @!P3 FMUL R134, R134, 16777216 ;  /* 0x4b8000008686b820 */ /* 0x000fe40000400000 */
[----:B------:R-:W-:Y:S02]  /*4030*/  @!P4 FMUL R100, R100, 16777216 ;  /* 0x4b8000006464c820 */ /* 0x000fe40000400000 */
[----:B------:R-:W-:-:S02]  /*4040*/  @!P4 FMUL R132, R132, 16777216 ;  /* 0x4b8000008484c820 */ /* 0x000fc40000400000 */
[----:B------:R-:W-:Y:S02]  /*4050*/  FFMA.FTZ R6, R5, R27, -0.16845393180847167969 ;  /* 0xbe2c7f3005067423 */ /* 0x000fe4000001001b */
[----:B------:R-:W-:Y:S02]  /*4060*/  @!P4 FMUL R105, R105, 16777216 ;  /* 0x4b8000006969c820 */ /* 0x000fe40000400000 */
[----:B------:R-:W-:Y:S02]  /*4070*/  @!P4 FMUL R109, R109, 16777216 ;  /* 0x4b8000006d6dc820 */ /* 0x000fe40000400000 */
[----:B------:R-:W-:Y:S02]  /*4080*/  @!P4 FMUL R101, R101, 16777216 ;  /* 0x4b8000006565c820 */ /* 0x000fe40000400000 */
[----:B------:R-:W-:Y:S02]  /*4090*/  @!P4 FMUL R133, R133, 16777216 ;  /* 0x4b8000008585c820 */ /* 0x000fe40000400000 */
[----:B-1----:R-:W-:-:S02]  /*40a0*/  FMUL R8, R7, R107 ;  /* 0x0000006b07087220 */ /* 0x002fc40000400000 */
[C---:B------:R-:W-:Y:S02]  /*40b0*/  FMUL R9, R7.reuse, R106 ;  /* 0x0000006a07097220 */ /* 0x040fe40000400000 */
[C---:B------:R-:W-:Y:S02]  /*40c0*/  FMUL R13, R7.reuse, R111 ;  /* 0x0000006f070d7220 */ /* 0x040fe40000400000 */
[C---:B------:R-:W-:Y:S02]  /*40d0*/  FMUL R16, R7.reuse, R110 ;  /* 0x0000006e07107220 */ /* 0x040fe40000400000 */
[C---:B------:R-:W-:Y:S02]  /*40e0*/  FMUL R17, R7.reuse, R103 ;  /* 0x0000006707117220 */ /* 0x040fe40000400000 */
[C---:B------:R-:W-:Y:S02]  /*40f0*/  FMUL R18, R7.reuse, R102 ;  /* 0x0000006607127220 */ /* 0x040fe40000400000 */
[----:B------:R-:W-:-:S02]  /*4100*/  FMUL R20, R7, R135 ;  /* 0x0000008707147220 */ /* 0x000fc40000400000 */
[----:B------:R-:W-:Y:S02]  /*4110*/  FMUL R21, R7, R134 ;  /* 0x0000008607157220 */ /* 0x000fe40000400000 */
[C---:B------:R-:W-:Y:S01]  /*4120*/  FMUL R19, R10.reuse, R100 ;  /* 0x000000640a137220 */ /* 0x040fe20000400000 */
[----:B------:R-:W-:Y:S01]  /*4130*/  F2FP.PACK_AB R20, R17, R20 ;  /* 0x000000141114723e */ /* 0x000fe200000000ff */
[----:B------:R-:W-:Y:S01]  /*4140*/  FMUL R22, R10, R132 ;  /* 0x000000840a167220 */ /* 0x000fe20000400000 */
[----:B------:R-:W-:Y:S01]  /*4150*/  F2FP.PACK_AB R18, R18, R21 ;  /* 0x000000151212723e */ /* 0x000fe200000000ff */
[----:B------:R-:W-:Y:S01]  /*4160*/  FFMA.FTZ R6, R5, R6, 0.1716887056827545166 ;  /* 0x3e2fcf2a05067423 */ /* 0x000fe20000010006 */
[----:B------:R-:W-:Y:S01]  /*4170*/  F2FP.PACK_AB R21, R8, R13 ;  /* 0x0000000d0815723e */ /* 0x000fe200000000ff */
[C---:B------:R-:W-:Y:S01]  /*4180*/  FMUL R7, R10.reuse, R105 ;  /* 0x000000690a077220 */ /* 0x040fe20000400000 */
[----:B------:R-:W-:Y:S01]  /*4190*/  F2FP.PACK_AB R22, R19, R22 ;  /* 0x000000161316723e */ /* 0x000fe200000000ff */
[C---:B------:R-:W-:Y:S01]  /*41a0*/  FMUL R12, R10.reuse, R109 ;  /* 0x0000006d0a0c7220 */ /* 0x040fe20000400000 */
[----:B------:R-:W-:Y:S01]  /*41b0*/  F2FP.PACK_AB R19, R9, R16 ;  /* 0x000000100913723e */ /* 0x000fe200000000ff */
[----:B------:R-:W-:Y:S01]  /*41c0*/  FMUL R15, R10, R101 ;  /* 0x000000650a0f7220 */ /* 0x000fe20000400000 */
[----:B------:R-:W-:Y:S01]  /*41d0*/  IADD3 R13, R56, -R11, RZ ;  /* 0x8000000b380d7210 */ /* 0x000fe20007ffe0ff */
[----:B------:R-:W-:Y:S01]  /*41e0*/  FMUL R10, R10, R133 ;  /* 0x000000850a0a7220 */ /* 0x000fe20000400000 */
[----:B------:R-:W-:Y:S01]  /*41f0*/  F2FP.PACK_AB R25, R7, R12 ;  /* 0x0000000c0719723e */ /* 0x000fe200000000ff */
[----:B------:R-:W-:Y:S01]  /*4200*/  FFMA.FTZ R6, R5, R6, -0.17900948226451873779 ;  /* 0xbe374e4305067423 */ /* 0x000fe20000010006 */
[----:B------:R-:W-:Y:S01]  /*4210*/  STS.64 [R26], R22 ;  /* 0x000000161a007388 */ /* 0x000fe20000000a00 */
[----:B------:R-:W-:Y:S01]  /*4220*/  IMAD R7, R4, c[0x0][0x1c8], RZ ;  /* 0x0000720004077a24 */ /* 0x000fe200078e02ff */
[----:B------:R-:W-:Y:S01]  /*4230*/  F2FP.PACK_AB R24, R15, R10 ;  /* 0x0000000a0f18723e */ /* 0x000fe200000000ff */
[----:B------:R-:W-:Y:S01]  /*4240*/  FFMA.FTZ R6, R5, R6, 0.20512372255325317383 ;  /* 0x3e520bf405067423 */ /* 0x000fe20000010006 */
[----:B------:R-:W-:Y:S01]  /*4250*/  LOP3.LUT R10, R26, 0x10, RZ, 0x3c, !PT ;  /* 0x000000101a0a7812 */ /* 0x000fe200078e3cff */
[----:B------:R-:W-:Y:S01]  /*4260*/  FADD R40, R13, -1 ;  /* 0xbf8000000d287421 */ /* 0x000fe20000000000 */
[----:B------:R-:W-:Y:S01]  /*4270*/  LEA R9, R55, R7, 0x1 ;  /* 0x0000000737097211 */ /* 0x000fe200078e08ff */
[----:B------:R-:W-:Y:S01]  /*4280*/  STS.64 [R26+0x400], R24 ;  /* 0x000400181a007388 */ /* 0x000fe20000000a00 */
[----:B------:R-:W-:Y:S01]  /*4290*/  FFMA.FTZ R6, R5, R6, -0.24046532809734344482 ;  /* 0xbe763c8b05067423 */ /* 0x000fe20000010006 */
[----:B------:R-:W-:-:S02]  /*42a0*/  LEA R4, P4, R7, R41, 0x1 ;  /* 0x0000002907047211 */ /* 0x000fc400078808ff */
[----:B------:R0:W-:Y:S01]  /*42b0*/  STS.64 [R10+0x1000], R18 ;  /* 0x001000120a007388 */ /* 0x0001e20000000a00 */
[----:B------:R-:W-:Y:S01]  /*42c0*/  FFMA.FTZ R6, R5, R6, 0.28857114911079406738 ;  /* 0x3e93bf9905067423 */ /* 0x000fe20000010006 */
[----:B------:R-:W-:Y:S02]  /*42d0*/  LEA R12, R55, R9, 0x1 ;  /* 0x00000009370c7211 */ /* 0x000fe400078e08ff */
[----:B------:R1:W-:Y:S01]  /*42e0*/  STS.64 [R10+0x1400], R20 ;  /* 0x001400140a007388 */ /* 0x0003e20000000a00 */
[----:B------:R-:W-:Y:S01]  /*42f0*/  FFMA.FTZ R6, R5, R6, -0.36067417263984680176 ;  /* 0xbeb8aa4905067423 */ /* 0x000fe20000010006 */
[----:B------:R-:W-:Y:S02]  /*4300*/  LEA R16, R55, R12, 0x1 ;  /* 0x0000000c37107211 */ /* 0x000fe400078e08ff */
[----:B------:R-:W-:Y:S01]  /*4310*/  BAR.SYNC.DEFER_BLOCKING 0x0 ;  /* 0x0000000000007b1d */ /* 0x000fe20000010000 */
[----:B------:R-:W-:Y:S01]  /*4320*/  FFMA.FTZ R6, R5, R6, 0.48089820146560668945 ;  /* 0x3ef6384a05067423 */ /* 0x000fe20000010006 */
[----:B------:R-:W-:Y:S01]  /*4330*/  LEA R17, R55, R16, 0x1 ;  /* 0x0000001037117211 */ /* 0x000fe200078e08ff */
[----:B0-----:R-:W-:Y:S01]  /*4340*/  FFMA.FTZ R19, R40, R27, -0.16845393180847167969 ;  /* 0xbe2c7f3028137423 */ /* 0x001fe2000001001b */
[----:B------:R-:W-:Y:S01]  /*4350*/  LEA R8, P3, R12, R41, 0x1 ;  /* 0x000000290c087211 */ /* 0x000fe200078608ff */
[----:B------:R-:W-:Y:S01]  /*4360*/  FFMA.FTZ R6, R5, R6, -0.72134751081466674805 ;  /* 0xbf38aa3b05067423 */ /* 0x000fe20000010006 */
[----:B------:R-:W-:Y:S01]  /*4370*/  LEA R18, R55, R17, 0x1 ;  /* 0x0000001137127211 */ /* 0x000fe200078e08ff */
[----:B-1----:R-:W-:-:S02]  /*4380*/  FFMA.FTZ R21, R40, R19, 0.1716887056827545166 ;  /* 0x3e2fcf2a28157423 */ /* 0x002fc40000010013 */
[----:B------:R-:W-:Y:S01]  /*4390*/  FMUL R6, R5, R6 ;  /* 0x0000000605067220 */ /* 0x000fe20000400000 */
[----:B------:R-:W-:Y:S01]  /*43a0*/  LEA R22, R55, R18, 0x1 ;  /* 0x0000001237167211 */ /* 0x000fe200078e08ff */
[C---:B------:R-:W-:Y:S02]  /*43b0*/  FFMA.FTZ R23, R40.reuse, R21, -0.17900948226451873779 ;  /* 0xbe374e4328177423 */ /* 0x040fe40000010015 */
[----:B------:R-:W-:Y:S01]  /*43c0*/  FMUL R6, R5, R6 ;  /* 0x0000000605067220 */ /* 0x000fe20000400000 */
[----:B------:R-:W-:Y:S01]  /*43d0*/  LEA R24, R55, R22, 0x1 ;  /* 0x0000001637187211 */ /* 0x000fe200078e08ff */
[C---:B------:R-:W-:Y:S02]  /*43e0*/  FFMA.FTZ R25, R40.reuse, R23, 0.20512372255325317383 ;  /* 0x3e520bf428197423 */ /* 0x040fe40000010017 */
[----:B------:R-:W-:Y:S01]  /*43f0*/  FFMA.FTZ R15, R5, 1.4426950216293334961, R6 ;  /* 0x3fb8aa3b050f7823 */ /* 0x000fe20000010006 */
[----:B------:R-:W-:Y:S01]  /*4400*/  LEA R6, P5, R9, R41, 0x1 ;  /* 0x0000002909067211 */ /* 0x000fe200078a08ff */
[----:B------:R-:W-:Y:S01]  /*4410*/  FFMA.FTZ R25, R40, R25, -0.24046532809734344482 ;  /* 0xbe763c8b28197423 */ /* 0x000fe20000010019 */
[----:B------:R-:W-:Y:S01]  /*4420*/  LEA.HI.X.SX32 R5, R7, R45, 0x1, P4 ;  /* 0x0000002d07057211 */ /* 0x000fe200020f0eff */
[----:B------:R-:W-:Y:S01]  /*4430*/  FADD R0, R0, R15 ;  /* 0x0000000f00007221 */ /* 0x000fe20000000000 */
[----:B------:R-:W-:Y:S01]  /*4440*/  LEA R10, P4, R16, R41, 0x1 ;  /* 0x00000029100a7211 */ /* 0x000fe200078808ff */
[----:B------:R-:W0:Y:S01]  /*4450*/  LDS.64 R46, [R30] ;  /* 0x000000001e2e7984 */ /* 0x000e220000000a00 */
[----:B------:R-:W-:Y:S01]  /*4460*/  LEA R26, R55, R24, 0x1 ;  /* 0x00000018371a7211 */ /* 0x000fe200078e08ff */
[----:B------:R-:W-:Y:S01]  /*4470*/  FFMA.FTZ R25, R40, R25, 0.28857114911079406738 ;  /* 0x3e93bf9928197423 */ /* 0x000fe20000010019 */
[-C--:B------:R-:W-:Y:S01]  /*4480*/  LEA.HI.X.SX32 R7, R9, R45.reuse, 0x1, P5 ;  /* 0x0000002d09077211 */ /* 0x080fe200028f0eff */
[----:B------:R1:W2:Y:S01]  /*4490*/  LDS.64 R48, [R33] ;  /* 0x0000000021307984 */ /* 0x0002a20000000a00 */
[----:B------:R-:W-:Y:S01]  /*44a0*/  LEA.HI.X.SX32 R9, R12, R45, 0x1, P3 ;  /* 0x0000002d0c097211 */ /* 0x000fe200018f0eff */
[----:B------:R-:W-:Y:S01]  /*44b0*/  FFMA.FTZ R29, R40, R25, -0.36067417263984680176 ;  /* 0xbeb8aa49281d7423 */ /* 0x000fe20000010019 */
[----:B------:R-:W-:Y:S01]  /*44c0*/  LEA.HI.X.SX32 R11, R16, R45, 0x1, P4 ;  /* 0x0000002d100b7211 */ /* 0x000fe200020f0eff */
[----:B------:R-:W3:Y:S01]  /*44d0*/  LDS.64 R50, [R34] ;  /* 0x0000000022327984 */ /* 0x000ee20000000a00 */
[----:B------:R-:W-:Y:S01]  /*44e0*/  LEA R12, P3, R17, R41, 0x1 ;  /* 0x00000029110c7211 */ /* 0x000fe200078608ff */
[----:B------:R-:W-:Y:S01]  /*44f0*/  FFMA.FTZ R29, R40, R29, 0.48089820146560668945 ;  /* 0x3ef6384a281d7423 */ /* 0x000fe2000001001d */
[----:B------:R-:W-:Y:S01]  /*4500*/  LEA R27, R55, R26, 0x1 ;  /* 0x0000001a371b7211 */ /* 0x000fe200078e08ff */
[----:B------:R-:W4:Y:S01]  /*4510*/  LDS.64 R52, [R36] ;  /* 0x0000000024347984 */ /* 0x000f220000000a00 */
[----:B------:R-:W-:Y:S01]  /*4520*/  LEA R16, P4, R18, R41, 0x1 ;  /* 0x0000002912107211 */ /* 0x000fe200078808ff */
[----:B-1----:R-:W-:Y:S01]  /*4530*/  FFMA.FTZ R33, R40, R29, -0.72134751081466674805 ;  /* 0xbf38aa3b28217423 */ /* 0x002fe2000001001d */
[----:B------:R-:W-:-:S02]  /*4540*/  LEA.HI.X.SX32 R13, R17, R45, 0x1, P3 ;  /* 0x0000002d110d7211 */ /* 0x000fc400018f0eff */
[C---:B------:R-:W-:Y:S01]  /*4550*/  LEA R28, R55.reuse, R27, 0x1 ;  /* 0x0000001b371c7211 */ /* 0x040fe200078e08ff */
[----:B------:R-:W-:Y:S01]  /*4560*/  FMUL R33, R40, R33 ;  /* 0x0000002128217220 */ /* 0x000fe20000400000 */
[----:B------:R-:W-:Y:S02]  /*4570*/  LEA.HI.X.SX32 R17, R18, R45, 0x1, P4 ;  /* 0x0000002d12117211 */ /* 0x000fe400020f0eff */
[C---:B------:R-:W-:Y:S02]  /*4580*/  LEA R18, P3, R22.reuse, R41, 0x1 ;  /* 0x0000002916127211 */ /* 0x040fe400078608ff */
[----:B------:R-:W-:Y:S02]  /*4590*/  LEA R31, R55, R28, 0x1 ;  /* 0x0000001c371f7211 */ /* 0x000fe400078e08ff */
[----:B------:R-:W-:Y:S02]  /*45a0*/  LEA.HI.X.SX32 R19, R22, R45, 0x1, P3 ;  /* 0x0000002d16137211 */ /* 0x000fe400018f0eff */
[----:B------:R-:W-:-:S02]  /*45b0*/  LEA R20, P4, R24, R41, 0x1 ;  /* 0x0000002918147211 */ /* 0x000fc400078808ff */
[----:B------:R-:W-:Y:S02]  /*45c0*/  LEA R22, P3, R26, R41, 0x1 ;  /* 0x000000291a167211 */ /* 0x000fe400078608ff */
[----:B------:R-:W-:Y:S02]  /*45d0*/  LEA R32, R55, R31, 0x1 ;  /* 0x0000001f37207211 */ /* 0x000fe400078e08ff */
[-C--:B------:R-:W-:Y:S02]  /*45e0*/  LEA.HI.X.SX32 R21, R24, R45.reuse, 0x1, P4 ;  /* 0x0000002d18157211 */ /* 0x080fe400020f0eff */
[----:B------:R-:W-:Y:S02]  /*45f0*/  LEA.HI.X.SX32 R23, R26, R45, 0x1, P3 ;  /* 0x0000002d1a177211 */ /* 0x000fe400018f0eff */
[-C--:B------:R-:W-:Y:S02]  /*4600*/  LEA R24, P3, R27, R41.reuse, 0x1 ;  /* 0x000000291b187211 */ /* 0x080fe400078608ff */
[----:B------:R-:W-:Y:S01]  /*4610*/  LEA R35, R55, R32, 0x1 ;  /* 0x0000002037237211 */ /* 0x000fe200078e08ff */
[----:B0-----:R0:W-:Y:S01]  /*4620*/  STG.E.U16 [R4.64], R46 ;  /* 0x0000002e04007986 */ /* 0x0011e2000c101504 */
[----:B------:R-:W-:-:S02]  /*4630*/  LEA R26, P4, R28, R41, 0x1 ;  /* 0x000000291c1a7211 */ /* 0x000fc400078808ff */
[----:B------:R-:W-:Y:S01]  /*4640*/  LEA.HI.X.SX32 R25, R27, R45, 0x1, P3 ;  /* 0x0000002d1b197211 */ /* 0x000fe200018f0eff */
[----:B--2---:R1:W-:Y:S01]  /*4650*/  STG.E.U16 [R6.64], R48 ;  /* 0x0000003006007986 */ /* 0x0043e2000c101504 */
[----:B------:R-:W-:Y:S02]  /*4660*/  LEA R37, R55, R35, 0x1 ;  /* 0x0000002337257211 */ /* 0x000fe400078e08ff */
[----:B------:R-:W-:Y:S01]  /*4670*/  LEA.HI.X.SX32 R27, R28, R45, 0x1, P4 ;  /* 0x0000002d1c1b7211 */ /* 0x000fe200020f0eff */
[----:B---3--:R2:W-:Y:S01]  /*4680*/  STG.E.U16 [R8.64], R50 ;  /* 0x0000003208007986 */ /* 0x0085e2000c101504 */
[-C--:B------:R-:W-:Y:S02]  /*4690*/  LEA R28, P3, R31, R41.reuse, 0x1 ;  /* 0x000000291f1c7211 */ /* 0x080fe400078608ff */
[----:B------:R-:W-:Y:S01]  /*46a0*/  LEA R30, P4, R32, R41, 0x1 ;  /* 0x00000029201e7211 */ /* 0x000fe200078808ff */
[----:B----4-:R3:W-:Y:S01]  /*46b0*/  STG.E.U16 [R10.64], R52 ;  /* 0x000000340a007986 */ /* 0x0107e2000c101504 */
[----:B------:R-:W-:-:S02]  /*46c0*/  LEA R42, R55, R37, 0x1 ;  /* 0x00000025372a7211 */ /* 0x000fc400078e08ff */
[-C--:B------:R-:W-:Y:S02]  /*46d0*/  LEA.HI.X.SX32 R29, R31, R45.reuse, 0x1, P3 ;  /* 0x0000002d1f1d7211 */ /* 0x080fe400018f0eff */
[----:B------:R-:W-:Y:S02]  /*46e0*/  LEA.HI.X.SX32 R31, R32, R45, 0x1, P4 ;  /* 0x0000002d201f7211 */ /* 0x000fe400020f0eff */
[-C--:B------:R-:W-:Y:S02]  /*46f0*/  LEA R32, P3, R35, R41.reuse, 0x1 ;  /* 0x0000002923207211 */ /* 0x080fe400078608ff */
[-C--:B------:R-:W-:Y:S02]  /*4700*/  LEA R34, P4, R37, R41.reuse, 0x1 ;  /* 0x0000002925227211 */ /* 0x080fe400078808ff */
[----:B------:R-:W-:Y:S01]  /*4710*/  LEA R36, P5, R42, R41, 0x1 ;  /* 0x000000292a247211 */ /* 0x000fe200078a08ff */
[----:B------:R-:W-:Y:S01]  /*4720*/  FMUL R41, R40, R33 ;  /* 0x0000002128297220 */ /* 0x000fe20000400000 */
[----:B0-----:R-:W-:-:S02]  /*4730*/  PRMT R5, R46, 0x7632, R5 ;  /* 0x000076322e057816 */ /* 0x001fc40000000005 */
[----:B-1----:R-:W-:Y:S01]  /*4740*/  PRMT R7, R48, 0x7632, R7 ;  /* 0x0000763230077816 */ /* 0x002fe20000000007 */
[----:B------:R-:W-:Y:S01]  /*4750*/  FFMA.FTZ R40, R40, 1.4426950216293334961, R41 ;  /* 0x3fb8aa3b28287823 */ /* 0x000fe20000010029 */
[----:B------:R-:W-:Y:S01]  /*4760*/  @P1 MOV R15, 0x7f800000 ;  /* 0x7f800000000f1802 */ /* 0x000fe20000000f00 */
[----:B------:R-:W-:Y:S01]  /*4770*/  STG.E.U16 [R12.64], R5 ;  /* 0x000000050c007986 */ /* 0x000fe2000c101504 */
[----:B--2---:R-:W-:Y:S01]  /*4780*/  PRMT R9, R50, 0x7632, R9 ;  /* 0x0000763232097816 */ /* 0x004fe20000000009 */
[----:B------:R-:W-:Y:S01]  /*4790*/  FADD R39, R39, R40 ;  /* 0x0000002827277221 */ /* 0x000fe20000000000 */
[----:B---3--:R-:W-:Y:S01]  /*47a0*/  PRMT R11, R52, 0x7632, R11 ;  /* 0x00007632340b7816 */ /* 0x008fe2000000000b */
[----:B------:R0:W-:Y:S01]  /*47b0*/  STG.E.U16 [R16.64], R7 ;  /* 0x0000000710007986 */ /* 0x0001e2000c101504 */
[----:B------:R-:W-:Y:S01]  /*47c0*/  @P1 FFMA.FTZ R39, R56, R15, +INF ;  /* 0x7f80000038271423 */ /* 0x000fe2000001000f */
[----:B------:R-:W-:Y:S02]  /*47d0*/  PRMT R15, R47, 0x7632, R15 ;  /* 0x000076322f0f7816 */ /* 0x000fe4000000000f */
[----:B------:R1:W-:Y:S01]  /*47e0*/  STG.E.U16 [R18.64], R9 ;  /* 0x0000000912007986 */ /* 0x0003e2000c101504 */
[----:B------:R-:W-:-:S02]  /*47f0*/  LEA.HI.X.SX32 R33, R35, R45, 0x1, P3 ;  /* 0x0000002d23217211 */ /* 0x000fc400018f0eff */
[----:B------:R-:W-:Y:S01]  /*4800*/  PRMT R4, R49, 0x7632, R4 ;  /* 0x0000763231047816 */ /* 0x000fe20000000004 */
[----:B------:R1:W-:Y:S01]  /*4810*/  STG.E.U16 [R20.64], R11 ;  /* 0x0000000b14007986 */ /* 0x0003e2000c101504 */
[-C--:B------:R-:W-:Y:S02]  /*4820*/  LEA.HI.X.SX32 R35, R37, R45.reuse, 0x1, P4 ;  /* 0x0000002d25237211 */ /* 0x080fe400020f0eff */
[----:B------:R-:W-:Y:S01]  /*4830*/  LEA.HI.X.SX32 R37, R42, R45, 0x1, P5 ;  /* 0x0000002d2a257211 */ /* 0x000fe200028f0eff */
[----:B------:R1:W-:Y:S01]  /*4840*/  STG.E.U16 [R22.64], R47 ;  /* 0x0000002f16007986 */ /* 0x0003e2000c101504 */
[----:B0-----:R-:W-:Y:S02]  /*4850*/  PRMT R17, R51, 0x7632, R17 ;  /* 0x0000763233117816 */ /* 0x001fe40000000011 */
[----:B------:R-:W-:Y:S01]  /*4860*/  PRMT R6, R53, 0x7632, R6 ;  /* 0x0000763235067816 */ /* 0x000fe20000000006 */
[----:B------:R1:W-:Y:S01]  /*4870*/  STG.E.U16 [R24.64], R49 ;  /* 0x0000003118007986 */ /* 0x0003e2000c101504 */
[----:B------:R-:W-:-:S02]  /*4880*/  @P2 MOV R41, 0x7f800000 ;  /* 0x7f80000000292802 */ /* 0x000fc40000000f00 */
[C---:B------:R-:W-:Y:S01]  /*4890*/  FSETP.NEU.AND P3, PT, R54.reuse, RZ, PT ;  /* 0x000000ff3600720b */ /* 0x040fe20003f6d000 */
[----:B------:R1:W-:Y:S02]  /*48a0*/  STG.E.U16 [R26.64], R51 ;  /* 0x000000331a007986 */ /* 0x0003e4000c101504 */
[----:B------:R-:W-:Y:S01]  /*48b0*/  @P2 FFMA.FTZ R0, R54, R41, +INF ;  /* 0x7f80000036002423 */ /* 0x000fe20000010029 */
[----:B------:R-:W-:Y:S01]  /*48c0*/  FSETP.NEU.AND P2, PT, R56, RZ, PT ;  /* 0x000000ff3800720b */ /* 0x000fe20003f4d000 */
[----:B------:R1:W-:Y:S03]  /*48d0*/  STG.E.U16 [R28.64], R53 ;  /* 0x000000351c007986 */ /* 0x0003e6000c101504 */
[----:B------:R-:W-:Y:S01]  /*48e0*/  FSEL R5, R0, -INF , P3 ;  /* 0xff80000000057808 */ /* 0x000fe20001800000 */
[----:B------:R1:W-:Y:S01]  /*48f0*/  STG.E.U16 [R30.64], R15 ;  /* 0x0000000f1e007986 */ /* 0x0003e2000c101504 */
[----:B------:R-:W-:-:S03]  /*4900*/  FSEL R39, R39, -INF , P2 ;  /* 0xff80000027277808 */ /* 0x000fc60001000000 */
[----:B------:R1:W-:Y:S01]  /*4910*/  STG.E.U16 [R32.64], R4 ;  /* 0x0000000420007986 */ /* 0x0003e2000c101504 */
[----:B------:R-:W-:Y:S02]  /*4920*/  FFMA R38, R5, 0.69314718246459960938, R38 ;  /* 0x3f31721805267823 */ /* 0x000fe40000000026 */
[----:B------:R-:W-:Y:S01]  /*4930*/  FFMA R39, R39, 0.69314718246459960938, R44 ;  /* 0x3f31721827277823 */ /* 0x000fe2000000002c */
[----:B------:R1:W-:Y:S04]  /*4940*/  STG.E.U16 [R34.64], R17 ;  /* 0x0000001122007986 */ /* 0x0003e8000c101504 */
[----:B------:R1:W-:Y:S04]  /*4950*/  STG.E.U16 [R36.64], R6 ;  /* 0x0000000624007986 */ /* 0x0003e8000c101504 */
[----:B------:R-:W-:Y:S06]  /*4960*/  BAR.SYNC.DEFER_BLOCKING 0x0 ;  /* 0x0000000000007b1d */ /* 0x000fec0000010000 */
[----:B------:R1:W-:Y:S04]  /*4970*/  STS.64 [R14], R38 ;  /* 0x000000260e007388 */ /* 0x0003e80000000a00 */
[----:B------:R-:W-:Y:S06]  /*4980*/  BAR.SYNC.DEFER_BLOCKING 0x0 ;  /* 0x0000000000007b1d */ /* 0x000fec0000010000 */
[----:B------:R-:W-:Y:S05]  /*4990*/  @P0 EXIT ;  /* 0x000000000000094d */ /* 0x000fea0003800000 */
[----:B-1----:R-:W0:Y:S01]  /*49a0*/  LDS R43, [R43] ;  /* 0x000000002b2b7984 */ /* 0x002e220000000800 */
[----:B------:R-:W-:Y:S01]  /*49b0*/  IMAD R2, R2, c[0x0][0x1cc], RZ ;  /* 0x0000730002027a24 */ /* 0x000fe200078e02ff */
[C---:B------:R-:W-:Y:S01]  /*49c0*/  SHF.L.U32 R5, R3.reuse, 0x2, RZ ;  /* 0x0000000203057819 */ /* 0x040fe200000006ff */
[----:B------:R-:W-:-:S03]  /*49d0*/  IMAD.HI R4, R3, 0x4, RZ ;  /* 0x0000000403047827 */ /* 0x000fc600078e02ff */
[C---:B------:R-:W-:Y:S01]  /*49e0*/  SHF.L.U32 R0, R2.reuse, 0x2, RZ ;  /* 0x0000000202007819 */ /* 0x040fe200000006ff */
[----:B------:R-:W-:-:S03]  /*49f0*/  IMAD.HI R3, R2, 0x4, RZ ;  /* 0x0000000402037827 */ /* 0x000fc600078e02ff */
[----:B------:R-:W-:-:S04]  /*4a00*/  IADD3 R2, P0, P1, R5, c[0x0][0x180], R0 ;  /* 0x0000600005027a10 */ /* 0x000fc8000791e000 */
[----:B------:R-:W-:-:S05]  /*4a10*/  IADD3.X R3, R4, c[0x0][0x184], R3, P0, P1 ;  /* 0x0000610004037a10 */ /* 0x000fca00007e2403 */
[----:B0-----:R-:W-:Y:S01]  /*4a20*/  STG.E [R2.64], R43 ;  /* 0x0000002b02007986 */ /* 0x001fe2000c101904 */
[----:B------:R-:W-:Y:S05]  /*4a30*/  EXIT ;  /* 0x000000000000794d */ /* 0x000fea0003800000 */
.L_x_3:
[----:B------:R-:W-:-:S00]  /*4a40*/  BRA `(.L_x_3) ;  /* 0xfffffff000007947 */ /* 0x000fc0000383ffff */
[----:B------:R-:W-:-:S00]  /*4a50*/  NOP ;  /* 0x0000000000007918 */ /* 0x000fc00000000000 */
        /* <DEDUP_REMOVED lines=10> */
.L_x_4:


//--------------------- .nv.global.init           --------------------------
	.section	.nv.global.init,"aw",@progbits
.nv.global.init:
	.type		_$_str,@object
	.size		_$_str,(.L_0 - _$_str)
_$_str:
        /*0000*/ 	.byte	0x5f, 0x5f, 0x43, 0x55, 0x44, 0x41, 0x5f, 0x46, 0x54, 0x5a, 0x00
.L_0:


//--------------------- .nv.shared.attn_fwd       --------------------------
	.section	.nv.shared.attn_fwd,"aw",@nobits
	.sectionflags	@""
	.align	16
